	.target	sm_100a

	.elftype	@"ET_EXEC"


//--------------------- .note.nv.tkinfo           --------------------------
	.section	.note.nv.tkinfo,"",@"SHT_NOTE"
	.sectionflags	@"SHF_NOTE_NV_TKINFO"
	.tkinfo
        /*0018*/ 	.word	0x00000002
        /*0030*/ 	.string	""
        /*0030*/ 	.string	"ptxas"
        /*0030*/ 	.string	"Cuda compilation tools, release 13.0, V13.0.88"
        /*0030*/ 	.string	"Build cuda_13.0.r13.0/compiler.36424714_0"
        /*0030*/ 	.string	"-arch sm_100a -m 64 "



//--------------------- .note.nv.cuinfo           --------------------------
	.section	.note.nv.cuinfo,"",@"SHT_NOTE"
	.sectionflags	@"SHF_NOTE_NV_CUINFO"
        /*0018*/ 	.short	0x0002
        /*001a*/ 	.short	0x0064
        /*001c*/ 	.short	0x0082
	.zero		2


//--------------------- .nv.info                  --------------------------
	.section	.nv.info,"",@"SHT_CUDA_INFO"
	.align	4


	//----- nvinfo : EIATTR_REGCOUNT
	.align		4
        /*0000*/ 	.byte	0x04, 0x2f
        /*0002*/ 	.short	(.L_16 - .L_15)
	.align		4
.L_15:
        /*0004*/ 	.word	index@(_ZN7cutlass13device_kernelINS_4gemm6kernel13GemmUniversalIN4cute5tupleIJiiiiEEENS1_10collective13CollectiveMmaINS1_35MainloopSm100TmaUmmaWarpSpecializedILi22ELi2ELi4ENS5_IJNS4_1CILi2EEENSA_ILi1EEESC_EEEEENS5_IJNSA_ILi256EEENSA_ILi48EEENSA_ILi64EEEEEENS_12float_e4m3_tENS5_IJlSC_lEEESJ_SK_NS4_8TiledMMAINS4_8MMA_AtomIJNS4_10MMA_TraitsINS4_25SM100_MMA_F8F6F4_2x1SM_SSEJSJ_SJ_fSF_SG_NS4_17integral_constantINS4_4UMMA5MajorELSR_0EEESS_NSP_INSQ_7ScaleInELST_0EEESU_EEEEEENS4_6LayoutINS5_IJSC_SC_SC_EEENS5_IJNSA_ILi0EEESZ_SZ_EEEEENS5_IJNS4_10UnderscoreES12_S12_EEEEENS4_18SM100_TMA_2SM_LOADENS4_14ComposedLayoutINS4_7SwizzleILi2ELi4ELi3EEENS4_18smem_ptr_flag_bitsILi8EEENSX_INS5_IJNSA_ILi8EEESH_EEENS5_IJSH_SC_EEEEEEEvNS4_8identityES15_S1F_vS1G_EENS_8epilogue10collective18CollectiveEpilogueINS1I_23Sm100TmaWarpSpecializedILi1ELi1ELi48ELb0ELb0EEEJNS5_IJNSA_ILi128EEESG_SH_EEENS5_IJNSX_IS1N_SC_EENSX_ISG_SC_EEEEESJ_SK_SJ_SK_NS1I_6fusion15FusionCallbacksIS1M_NS1S_17LinearCombinationISJ_fSJ_fLNS_15FloatRoundStyleE2EEES1O_S1R_JEEENS4_5SM1004TMEM4LOAD26SM100_TMEM_LOAD_32dp32b16xENS4_13SM90_TMA_LOADENS16_INS17_ILi0ELi4ELi3EEES1A_NSX_INS5_IJS1B_NSA_ILi16EEEEEENS5_IJS24_SC_EEEEEEENS4_39AutoVectorizingCopyWithAssumedAlignmentILi128EEENS4_14SM90_TMA_STOREES28_S2A_S2A_EEEvvEEEEvNT_6ParamsE)
        /*0008*/ 	.word	0x0000009b


	//----- nvinfo : EIATTR_FRAME_SIZE
	.align		4
.L_16:
        /*000c*/ 	.byte	0x04, 0x11
        /*000e*/ 	.short	(.L_18 - .L_17)
	.align		4
.L_17:
        /*0010*/ 	.word	index@($__internal_2_$__cuda_sm10x_tcgen05_guardrail_trap_unallocated_columns_being_dealloced)
        /*0014*/ 	.word	0x00000000


	//----- nvinfo : EIATTR_FRAME_SIZE
	.align		4
.L_18:
        /*0018*/ 	.byte	0x04, 0x11
        /*001a*/ 	.short	(.L_20 - .L_19)
	.align		4
.L_19:
        /*001c*/ 	.word	index@($__internal_1_$__cuda_sm10x_tcgen05_guardrail_trap_phase_invalid_during_alloc)
        /*0020*/ 	.word	0x00000000


	//----- nvinfo : EIATTR_FRAME_SIZE
	.align		4
.L_20:
        /*0024*/ 	.byte	0x04, 0x11
        /*0026*/ 	.short	(.L_22 - .L_21)
	.align		4
.L_21:
        /*0028*/ 	.word	index@($__internal_0_$__cuda_sm10x_tcgen05_guardrail_trap_col_being_dealloced_not_returned_by_alloc)
        /*002c*/ 	.word	0x00000000


	//----- nvinfo : EIATTR_FRAME_SIZE
	.align		4
.L_22:
        /*0030*/ 	.byte	0x04, 0x11
        /*0032*/ 	.short	(.L_24 - .L_23)
	.align		4
.L_23:
        /*0034*/ 	.word	index@(_ZN7cutlass13device_kernelINS_4gemm6kernel13GemmUniversalIN4cute5tupleIJiiiiEEENS1_10collective13CollectiveMmaINS1_35MainloopSm100TmaUmmaWarpSpecializedILi22ELi2ELi4ENS5_IJNS4_1CILi2EEENSA_ILi1EEESC_EEEEENS5_IJNSA_ILi256EEENSA_ILi48EEENSA_ILi64EEEEEENS_12float_e4m3_tENS5_IJlSC_lEEESJ_SK_NS4_8TiledMMAINS4_8MMA_AtomIJNS4_10MMA_TraitsINS4_25SM100_MMA_F8F6F4_2x1SM_SSEJSJ_SJ_fSF_SG_NS4_17integral_constantINS4_4UMMA5MajorELSR_0EEESS_NSP_INSQ_7ScaleInELST_0EEESU_EEEEEENS4_6LayoutINS5_IJSC_SC_SC_EEENS5_IJNSA_ILi0EEESZ_SZ_EEEEENS5_IJNS4_10UnderscoreES12_S12_EEEEENS4_18SM100_TMA_2SM_LOADENS4_14ComposedLayoutINS4_7SwizzleILi2ELi4ELi3EEENS4_18smem_ptr_flag_bitsILi8EEENSX_INS5_IJNSA_ILi8EEESH_EEENS5_IJSH_SC_EEEEEEEvNS4_8identityES15_S1F_vS1G_EENS_8epilogue10collective18CollectiveEpilogueINS1I_23Sm100TmaWarpSpecializedILi1ELi1ELi48ELb0ELb0EEEJNS5_IJNSA_ILi128EEESG_SH_EEENS5_IJNSX_IS1N_SC_EENSX_ISG_SC_EEEEESJ_SK_SJ_SK_NS1I_6fusion15FusionCallbacksIS1M_NS1S_17LinearCombinationISJ_fSJ_fLNS_15FloatRoundStyleE2EEES1O_S1R_JEEENS4_5SM1004TMEM4LOAD26SM100_TMEM_LOAD_32dp32b16xENS4_13SM90_TMA_LOADENS16_INS17_ILi0ELi4ELi3EEES1A_NSX_INS5_IJS1B_NSA_ILi16EEEEEENS5_IJS24_SC_EEEEEEENS4_39AutoVectorizingCopyWithAssumedAlignmentILi128EEENS4_14SM90_TMA_STOREES28_S2A_S2A_EEEvvEEEEvNT_6ParamsE)
        /*0038*/ 	.word	0x00000000


	//----- nvinfo : EIATTR_MIN_STACK_SIZE
	.align		4
.L_24:
        /*003c*/ 	.byte	0x04, 0x12
        /*003e*/ 	.short	(.L_26 - .L_25)
	.align		4
.L_25:
        /*0040*/ 	.word	index@(_ZN7cutlass13device_kernelINS_4gemm6kernel13GemmUniversalIN4cute5tupleIJiiiiEEENS1_10collective13CollectiveMmaINS1_35MainloopSm100TmaUmmaWarpSpecializedILi22ELi2ELi4ENS5_IJNS4_1CILi2EEENSA_ILi1EEESC_EEEEENS5_IJNSA_ILi256EEENSA_ILi48EEENSA_ILi64EEEEEENS_12float_e4m3_tENS5_IJlSC_lEEESJ_SK_NS4_8TiledMMAINS4_8MMA_AtomIJNS4_10MMA_TraitsINS4_25SM100_MMA_F8F6F4_2x1SM_SSEJSJ_SJ_fSF_SG_NS4_17integral_constantINS4_4UMMA5MajorELSR_0EEESS_NSP_INSQ_7ScaleInELST_0EEESU_EEEEEENS4_6LayoutINS5_IJSC_SC_SC_EEENS5_IJNSA_ILi0EEESZ_SZ_EEEEENS5_IJNS4_10UnderscoreES12_S12_EEEEENS4_18SM100_TMA_2SM_LOADENS4_14ComposedLayoutINS4_7SwizzleILi2ELi4ELi3EEENS4_18smem_ptr_flag_bitsILi8EEENSX_INS5_IJNSA_ILi8EEESH_EEENS5_IJSH_SC_EEEEEEEvNS4_8identityES15_S1F_vS1G_EENS_8epilogue10collective18CollectiveEpilogueINS1I_23Sm100TmaWarpSpecializedILi1ELi1ELi48ELb0ELb0EEEJNS5_IJNSA_ILi128EEESG_SH_EEENS5_IJNSX_IS1N_SC_EENSX_ISG_SC_EEEEESJ_SK_SJ_SK_NS1I_6fusion15FusionCallbacksIS1M_NS1S_17LinearCombinationISJ_fSJ_fLNS_15FloatRoundStyleE2EEES1O_S1R_JEEENS4_5SM1004TMEM4LOAD26SM100_TMEM_LOAD_32dp32b16xENS4_13SM90_TMA_LOADENS16_INS17_ILi0ELi4ELi3EEES1A_NSX_INS5_IJS1B_NSA_ILi16EEEEEENS5_IJS24_SC_EEEEEEENS4_39AutoVectorizingCopyWithAssumedAlignmentILi128EEENS4_14SM90_TMA_STOREES28_S2A_S2A_EEEvvEEEEvNT_6ParamsE)
        /*0044*/ 	.word	0x00000000
.L_26:


//--------------------- .nv.compat                --------------------------
	.section	.nv.compat,"",@"SHT_CUDA_COMPAT_INFO"
	.align	4
        /*0000*/ 	.byte	0x02, 0x09, 0x01, 0x00, 0x02, 0x02, 0x02, 0x00, 0x02, 0x05, 0x05, 0x00, 0x03, 0x07, 0x01, 0x01
        /*0010*/ 	.byte	0x02, 0x03, 0x01, 0x00, 0x02, 0x06, 0x01, 0x00, 0x04, 0x0b, 0x08, 0x00, 0x09, 0x00, 0x00, 0x00
        /*0020*/ 	.byte	0x00, 0x00, 0x00, 0x00


//--------------------- .nv.info._ZN7cutlass13device_kernelINS_4gemm6kernel13GemmUniversalIN4cute5tupleIJiiiiEEENS1_10collective13CollectiveMmaINS1_35MainloopSm100TmaUmmaWarpSpecializedILi22ELi2ELi4ENS5_IJNS4_1CILi2EEENSA_ILi1EEESC_EEEEENS5_IJNSA_ILi256EEENSA_ILi48EEENSA_ILi64EEEEEENS_12float_e4m3_tENS5_IJlSC_lEEESJ_SK_NS4_8TiledMMAINS4_8MMA_AtomIJNS4_10MMA_TraitsINS4_25SM100_MMA_F8F6F4_2x1SM_SSEJSJ_SJ_fSF_SG_NS4_17integral_constantINS4_4UMMA5MajorELSR_0EEESS_NSP_INSQ_7ScaleInELST_0EEESU_EEEEEENS4_6LayoutINS5_IJSC_SC_SC_EEENS5_IJNSA_ILi0EEESZ_SZ_EEEEENS5_IJNS4_10UnderscoreES12_S12_EEEEENS4_18SM100_TMA_2SM_LOADENS4_14ComposedLayoutINS4_7SwizzleILi2ELi4ELi3EEENS4_18smem_ptr_flag_bitsILi8EEENSX_INS5_IJNSA_ILi8EEESH_EEENS5_IJSH_SC_EEEEEEEvNS4_8identityES15_S1F_vS1G_EENS_8epilogue10collective18CollectiveEpilogueINS1I_23Sm100TmaWarpSpecializedILi1ELi1ELi48ELb0ELb0EEEJNS5_IJNSA_ILi128EEESG_SH_EEENS5_IJNSX_IS1N_SC_EENSX_ISG_SC_EEEEESJ_SK_SJ_SK_NS1I_6fusion15FusionCallbacksIS1M_NS1S_17LinearCombinationISJ_fSJ_fLNS_15FloatRoundStyleE2EEES1O_S1R_JEEENS4_5SM1004TMEM4LOAD26SM100_TMEM_LOAD_32dp32b16xENS4_13SM90_TMA_LOADENS16_INS17_ILi0ELi4ELi3EEES1A_NSX_INS5_IJS1B_NSA_ILi16EEEEEENS5_IJS24_SC_EEEEEEENS4_39AutoVectorizingCopyWithAssumedAlignmentILi128EEENS4_14SM90_TMA_STOREES28_S2A_S2A_EEEvvEEEEvNT_6ParamsE --------------------------
	.section	.nv.info._ZN7cutlass13device_kernelINS_4gemm6kernel13GemmUniversalIN4cute5tupleIJiiiiEEENS1_10collective13CollectiveMmaINS1_35MainloopSm100TmaUmmaWarpSpecializedILi22ELi2ELi4ENS5_IJNS4_1CILi2EEENSA_ILi1EEESC_EEEEENS5_IJNSA_ILi256EEENSA_ILi48EEENSA_ILi64EEEEEENS_12float_e4m3_tENS5_IJlSC_lEEESJ_SK_NS4_8TiledMMAINS4_8MMA_AtomIJNS4_10MMA_TraitsINS4_25SM100_MMA_F8F6F4_2x1SM_SSEJSJ_SJ_fSF_SG_NS4_17integral_constantINS4_4UMMA5MajorELSR_0EEESS_NSP_INSQ_7ScaleInELST_0EEESU_EEEEEENS4_6LayoutINS5_IJSC_SC_SC_EEENS5_IJNSA_ILi0EEESZ_SZ_EEEEENS5_IJNS4_10UnderscoreES12_S12_EEEEENS4_18SM100_TMA_2SM_LOADENS4_14ComposedLayoutINS4_7SwizzleILi2ELi4ELi3EEENS4_18smem_ptr_flag_bitsILi8EEENSX_INS5_IJNSA_ILi8EEESH_EEENS5_IJSH_SC_EEEEEEEvNS4_8identityES15_S1F_vS1G_EENS_8epilogue10collective18CollectiveEpilogueINS1I_23Sm100TmaWarpSpecializedILi1ELi1ELi48ELb0ELb0EEEJNS5_IJNSA_ILi128EEESG_SH_EEENS5_IJNSX_IS1N_SC_EENSX_ISG_SC_EEEEESJ_SK_SJ_SK_NS1I_6fusion15FusionCallbacksIS1M_NS1S_17LinearCombinationISJ_fSJ_fLNS_15FloatRoundStyleE2EEES1O_S1R_JEEENS4_5SM1004TMEM4LOAD26SM100_TMEM_LOAD_32dp32b16xENS4_13SM90_TMA_LOADENS16_INS17_ILi0ELi4ELi3EEES1A_NSX_INS5_IJS1B_NSA_ILi16EEEEEENS5_IJS24_SC_EEEEEEENS4_39AutoVectorizingCopyWithAssumedAlignmentILi128EEENS4_14SM90_TMA_STOREES28_S2A_S2A_EEEvvEEEEvNT_6ParamsE,"",@"SHT_CUDA_INFO"
	.sectionflags	@""
	.align	4


	//----- nvinfo : EIATTR_CUDA_API_VERSION
	.align		4
        /*0000*/ 	.byte	0x04, 0x37
        /*0002*/ 	.short	(.L_28 - .L_27)
.L_27:
        /*0004*/ 	.word	0x00000082


	//----- nvinfo : EIATTR_KPARAM_INFO
	.align		4
.L_28:
        /*0008*/ 	.byte	0x04, 0x17
        /*000a*/ 	.short	(.L_30 - .L_29)
.L_29:
        /*000c*/ 	.word	0x00000000
        /*0010*/ 	.short	0x0000
        /*0012*/ 	.short	0x0000
        /*0014*/ 	.byte	0x00, 0xf0, 0x01, 0x20


	//----- nvinfo : EIATTR_AT_ENTRY_FRAGMENTS
	.align		4
.L_30:
        /*0018*/ 	.byte	0x04, 0x4f
        /*001a*/ 	.short	(.L_32 - .L_31)


	//   ....[0]....
.L_31:
        /*001c*/ 	.word	0x00000007


	//----- nvinfo : EIATTR_RESERVED_SMEM_USED
	.align		4
.L_32:
        /*0020*/ 	.byte	0x01, 0x41
	.zero		2


	//----- nvinfo : EIATTR_SPARSE_MMA_MASK
	.align		4
        /*0024*/ 	.byte	0x03, 0x50
        /*0026*/ 	.short	0x0000


	//----- nvinfo : EIATTR_TCGEN05_2CTA_USED
	.align		4
        /*0028*/ 	.byte	0x01, 0x52
	.zero		2


	//----- nvinfo : EIATTR_MAXREG_COUNT
	.align		4
        /*002c*/ 	.byte	0x03, 0x1b
        /*002e*/ 	.short	0x00ff


	//----- nvinfo : EIATTR_NUM_BARRIERS
	.align		4
        /*0030*/ 	.byte	0x02, 0x4c
        /*0032*/ 	.byte	0x07
	.zero		1


	//----- nvinfo : EIATTR_EXTERNS
	.align		4
        /*0034*/ 	.byte	0x04, 0x0f
        /*0036*/ 	.short	(.L_34 - .L_33)


	//   ....[0]....
	.align		4
.L_33:
        /*0038*/ 	.word	index@(__assertfail)


	//----- nvinfo : EIATTR_MERCURY_ISA_VERSION
	.align		4
.L_34:
        /*003c*/ 	.byte	0x03, 0x5f
        /*003e*/ 	.short	0x0101


	//----- nvinfo : EIATTR_INT_WARP_WIDE_INSTR_OFFSETS
	.align		4
        /*0040*/ 	.byte	0x04, 0x31
        /*0042*/ 	.short	(.L_36 - .L_35)


	//   ....[0]....
.L_35:
        /*0044*/ 	.word	0x00000f10


	//   ....[1]....
        /*0048*/ 	.word	0x00000fb0


	//   ....[2]....
        /*004c*/ 	.word	0x00002310


	//   ....[3]....
        /*0050*/ 	.word	0x00004b20


	//   ....[4]....
        /*0054*/ 	.word	0x00004b40


	//   ....[5]....
        /*0058*/ 	.word	0x00004b70


	//   ....[6]....
        /*005c*/ 	.word	0x000055a0


	//   ....[7]....
        /*0060*/ 	.word	0x00005630


	//   ....[8]....
        /*0064*/ 	.word	0x00005660


	//   ....[9]....
        /*0068*/ 	.word	0x00005730


	//----- nvinfo : EIATTR_COOP_GROUP_MASK_REGIDS
	.align		4
.L_36:
        /*006c*/ 	.byte	0x04, 0x29
        /*006e*/ 	.short	(.L_38 - .L_37)


	//   ....[0]....
.L_37:
        /*0070*/ 	.word	0xffffffff


	//   ....[1]....
        /*0074*/ 	.word	0xffffffff


	//   ....[2]....
        /*0078*/ 	.word	0xffffffff


	//   ....[3]....
        /*007c*/ 	.word	0xffffffff


	//   ....[4]....
        /*0080*/ 	.word	0xffffffff


	//   ....[5]....
        /*0084*/ 	.word	0xffffffff


	//   ....[6]....
        /*0088*/ 	.word	0xffffffff


	//   ....[7]....
        /*008c*/ 	.word	0xffffffff


	//   ....[8]....
        /*0090*/ 	.word	0xffffffff


	//   ....[9]....
        /*0094*/ 	.word	0xffffffff


	//   ....[10]....
        /*0098*/ 	.word	0xffffffff


	//   ....[11]....
        /*009c*/ 	.word	0xffffffff


	//   ....[12]....
        /*00a0*/ 	.word	0xffffffff


	//   ....[13]....
        /*00a4*/ 	.word	0xffffffff


	//----- nvinfo : EIATTR_COOP_GROUP_INSTR_OFFSETS
	.align		4
.L_38:
        /*00a8*/ 	.byte	0x04, 0x28
        /*00aa*/ 	.short	(.L_40 - .L_39)


	//   ....[0]....
.L_39:
        /*00ac*/ 	.word	0x000000c0


	//   ....[1]....
        /*00b0*/ 	.word	0x000004f0


	//   ....[2]....
        /*00b4*/ 	.word	0x000008e0


	//   ....[3]....
        /*00b8*/ 	.word	0x00000a10


	//   ....[4]....
        /*00bc*/ 	.word	0x00000b00


	//   ....[5]....
        /*00c0*/ 	.word	0x00000c60


	//   ....[6]....
        /*00c4*/ 	.word	0x00000df0


	//   ....[7]....
        /*00c8*/ 	.word	0x00001030


	//   ....[8]....
        /*00cc*/ 	.word	0x000021f0


	//   ....[9]....
        /*00d0*/ 	.word	0x000039e0


	//   ....[10]....
        /*00d4*/ 	.word	0x00003eb0


	//   ....[11]....
        /*00d8*/ 	.word	0x00003ee0


	//   ....[12]....
        /*00dc*/ 	.word	0x00004a30


	//   ....[13]....
        /*00e0*/ 	.word	0x00004c30


	//----- nvinfo : EIATTR_VRC_CTA_INIT_COUNT
	.align		4
.L_40:
        /*00e4*/ 	.byte	0x02, 0x4a
        /*00e6*/ 	.byte	0x80
	.zero		1


	//----- nvinfo : EIATTR_SYSCALL_OFFSETS
	.align		4
        /*00e8*/ 	.byte	0x04, 0x46
        /*00ea*/ 	.short	(.L_42 - .L_41)


	//   ....[0]....
.L_41:
        /*00ec*/ 	.word	0x000066e0


	//   ....[1]....
        /*00f0*/ 	.word	0x00006850


	//   ....[2]....
        /*00f4*/ 	.word	0x000069c0


	//----- nvinfo : EIATTR_MBARRIER_INSTR_OFFSETS
	.align		4
.L_42:
        /*00f8*/ 	.byte	0x04, 0x39
        /*00fa*/ 	.short	(.L_44 - .L_43)


	//   ....[0]....
.L_43:
        /*00fc*/ 	.word	0x00000600
        /*0100*/ 	.word	0x000000ff
        /*0104*/ 	.word	0x00000000
        /*0108*/ 	.short	0x0100
        /*010a*/ 	.byte	0x05
	.zero		1


	//   ....[1]....
        /*010c*/ 	.word	0x00000610
        /*0110*/ 	.word	0x000000ff
        /*0114*/ 	.word	0x000000b0
        /*0118*/ 	.short	0x0100
        /*011a*/ 	.byte	0x05
	.zero		1


	//   ....[2]....
        /*011c*/ 	.word	0x00000620
        /*0120*/ 	.word	0x000000ff
        /*0124*/ 	.word	0x00000008
        /*0128*/ 	.short	0x0100
        /*012a*/ 	.byte	0x05
	.zero		1


	//   ....[3]....
        /*012c*/ 	.word	0x00000630
        /*0130*/ 	.word	0x000000ff
        /*0134*/ 	.word	0x000000b8
        /*0138*/ 	.short	0x0100
        /*013a*/ 	.byte	0x05
	.zero		1


	//   ....[4]....
        /*013c*/ 	.word	0x00000640
        /*0140*/ 	.word	0x000000ff
        /*0144*/ 	.word	0x00000010
        /*0148*/ 	.short	0x0100
        /*014a*/ 	.byte	0x05
	.zero		1


	//   ....[5]....
        /*014c*/ 	.word	0x00000650
        /*0150*/ 	.word	0x000000ff
        /*0154*/ 	.word	0x000000c0
        /*0158*/ 	.short	0x0100
        /*015a*/ 	.byte	0x05
	.zero		1


	//   ....[6]....
        /*015c*/ 	.word	0x00000660
        /*0160*/ 	.word	0x000000ff
        /*0164*/ 	.word	0x00000018
        /*0168*/ 	.short	0x0100
        /*016a*/ 	.byte	0x05
	.zero		1


	//   ....[7]....
        /*016c*/ 	.word	0x00000670
        /*0170*/ 	.word	0x000000ff
        /*0174*/ 	.word	0x000000c8
        /*0178*/ 	.short	0x0100
        /*017a*/ 	.byte	0x05
	.zero		1


	//   ....[8]....
        /*017c*/ 	.word	0x00000680
        /*0180*/ 	.word	0x000000ff
        /*0184*/ 	.word	0x00000020
        /*0188*/ 	.short	0x0100
        /*018a*/ 	.byte	0x05
	.zero		1


	//   ....[9]....
        /*018c*/ 	.word	0x00000690
        /*0190*/ 	.word	0x000000ff
        /*0194*/ 	.word	0x000000d0
        /*0198*/ 	.short	0x0100
        /*019a*/ 	.byte	0x05
	.zero		1


	//   ....[10]....
        /*019c*/ 	.word	0x000006a0
        /*01a0*/ 	.word	0x000000ff
        /*01a4*/ 	.word	0x00000028
        /*01a8*/ 	.short	0x0100
        /*01aa*/ 	.byte	0x05
	.zero		1


	//   ....[11]....
        /*01ac*/ 	.word	0x000006b0
        /*01b0*/ 	.word	0x000000ff
        /*01b4*/ 	.word	0x000000d8
        /*01b8*/ 	.short	0x0100
        /*01ba*/ 	.byte	0x05
	.zero		1


	//   ....[12]....
        /*01bc*/ 	.word	0x000006c0
        /*01c0*/ 	.word	0x000000ff
        /*01c4*/ 	.word	0x00000030
        /*01c8*/ 	.short	0x0100
        /*01ca*/ 	.byte	0x05
	.zero		1


	//   ....[13]....
        /*01cc*/ 	.word	0x000006d0
        /*01d0*/ 	.word	0x000000ff
        /*01d4*/ 	.word	0x000000e0
        /*01d8*/ 	.short	0x0100
        /*01da*/ 	.byte	0x05
	.zero		1


	//   ....[14]....
        /*01dc*/ 	.word	0x000006e0
        /*01e0*/ 	.word	0x000000ff
        /*01e4*/ 	.word	0x00000038
        /*01e8*/ 	.short	0x0100
        /*01ea*/ 	.byte	0x05
	.zero		1


	//   ....[15]....
        /*01ec*/ 	.word	0x000006f0
        /*01f0*/ 	.word	0x000000ff
        /*01f4*/ 	.word	0x000000e8
        /*01f8*/ 	.short	0x0100
        /*01fa*/ 	.byte	0x05
	.zero		1


	//   ....[16]....
        /*01fc*/ 	.word	0x00000700
        /*0200*/ 	.word	0x000000ff
        /*0204*/ 	.word	0x00000040
        /*0208*/ 	.short	0x0100
        /*020a*/ 	.byte	0x05
	.zero		1


	//   ....[17]....
        /*020c*/ 	.word	0x00000710
        /*0210*/ 	.word	0x000000ff
        /*0214*/ 	.word	0x000000f0
        /*0218*/ 	.short	0x0100
        /*021a*/ 	.byte	0x05
	.zero		1


	//   ....[18]....
        /*021c*/ 	.word	0x00000720
        /*0220*/ 	.word	0x000000ff
        /*0224*/ 	.word	0x00000048
        /*0228*/ 	.short	0x0100
        /*022a*/ 	.byte	0x05
	.zero		1


	//   ....[19]....
        /*022c*/ 	.word	0x00000730
        /*0230*/ 	.word	0x000000ff
        /*0234*/ 	.word	0x000000f8
        /*0238*/ 	.short	0x0100
        /*023a*/ 	.byte	0x05
	.zero		1


	//   ....[20]....
        /*023c*/ 	.word	0x00000740
        /*0240*/ 	.word	0x000000ff
        /*0244*/ 	.word	0x00000050
        /*0248*/ 	.short	0x0100
        /*024a*/ 	.byte	0x05
	.zero		1


	//   ....[21]....
        /*024c*/ 	.word	0x00000750
        /*0250*/ 	.word	0x000000ff
        /*0254*/ 	.word	0x00000100
        /*0258*/ 	.short	0x0100
        /*025a*/ 	.byte	0x05
	.zero		1


	//   ....[22]....
        /*025c*/ 	.word	0x00000760
        /*0260*/ 	.word	0x000000ff
        /*0264*/ 	.word	0x00000058
        /*0268*/ 	.short	0x0100
        /*026a*/ 	.byte	0x05
	.zero		1


	//   ....[23]....
        /*026c*/ 	.word	0x00000770
        /*0270*/ 	.word	0x000000ff
        /*0274*/ 	.word	0x00000108
        /*0278*/ 	.short	0x0100
        /*027a*/ 	.byte	0x05
	.zero		1


	//   ....[24]....
        /*027c*/ 	.word	0x00000780
        /*0280*/ 	.word	0x000000ff
        /*0284*/ 	.word	0x00000060
        /*0288*/ 	.short	0x0100
        /*028a*/ 	.byte	0x05
	.zero		1


	//   ....[25]....
        /*028c*/ 	.word	0x00000790
        /*0290*/ 	.word	0x000000ff
        /*0294*/ 	.word	0x00000110
        /*0298*/ 	.short	0x0100
        /*029a*/ 	.byte	0x05
	.zero		1


	//   ....[26]....
        /*029c*/ 	.word	0x000007a0
        /*02a0*/ 	.word	0x000000ff
        /*02a4*/ 	.word	0x00000068
        /*02a8*/ 	.short	0x0100
        /*02aa*/ 	.byte	0x05
	.zero		1


	//   ....[27]....
        /*02ac*/ 	.word	0x000007b0
        /*02b0*/ 	.word	0x000000ff
        /*02b4*/ 	.word	0x00000118
        /*02b8*/ 	.short	0x0100
        /*02ba*/ 	.byte	0x05
	.zero		1


	//   ....[28]....
        /*02bc*/ 	.word	0x000007c0
        /*02c0*/ 	.word	0x000000ff
        /*02c4*/ 	.word	0x00000070
        /*02c8*/ 	.short	0x0100
        /*02ca*/ 	.byte	0x05
	.zero		1


	//   ....[29]....
        /*02cc*/ 	.word	0x000007d0
        /*02d0*/ 	.word	0x000000ff
        /*02d4*/ 	.word	0x00000120
        /*02d8*/ 	.short	0x0100
        /*02da*/ 	.byte	0x05
	.zero		1


	//   ....[30]....
        /*02dc*/ 	.word	0x000007e0
        /*02e0*/ 	.word	0x000000ff
        /*02e4*/ 	.word	0x00000078
        /*02e8*/ 	.short	0x0100
        /*02ea*/ 	.byte	0x05
	.zero		1


	//   ....[31]....
        /*02ec*/ 	.word	0x000007f0
        /*02f0*/ 	.word	0x000000ff
        /*02f4*/ 	.word	0x00000128
        /*02f8*/ 	.short	0x0100
        /*02fa*/ 	.byte	0x05
	.zero		1


	//   ....[32]....
        /*02fc*/ 	.word	0x00000800
        /*0300*/ 	.word	0x000000ff
        /*0304*/ 	.word	0x00000080
        /*0308*/ 	.short	0x0100
        /*030a*/ 	.byte	0x05
	.zero		1


	//   ....[33]....
        /*030c*/ 	.word	0x00000810
        /*0310*/ 	.word	0x000000ff
        /*0314*/ 	.word	0x00000130
        /*0318*/ 	.short	0x0100
        /*031a*/ 	.byte	0x05
	.zero		1


	//   ....[34]....
        /*031c*/ 	.word	0x00000820
        /*0320*/ 	.word	0x000000ff
        /*0324*/ 	.word	0x00000088
        /*0328*/ 	.short	0x0100
        /*032a*/ 	.byte	0x05
	.zero		1


	//   ....[35]....
        /*032c*/ 	.word	0x00000830
        /*0330*/ 	.word	0x000000ff
        /*0334*/ 	.word	0x00000138
        /*0338*/ 	.short	0x0100
        /*033a*/ 	.byte	0x05
	.zero		1


	//   ....[36]....
        /*033c*/ 	.word	0x00000840
        /*0340*/ 	.word	0x000000ff
        /*0344*/ 	.word	0x00000090
        /*0348*/ 	.short	0x0100
        /*034a*/ 	.byte	0x05
	.zero		1


	//   ....[37]....
        /*034c*/ 	.word	0x00000850
        /*0350*/ 	.word	0x000000ff
        /*0354*/ 	.word	0x00000140
        /*0358*/ 	.short	0x0100
        /*035a*/ 	.byte	0x05
	.zero		1


	//   ....[38]....
        /*035c*/ 	.word	0x00000860
        /*0360*/ 	.word	0x000000ff
        /*0364*/ 	.word	0x00000098
        /*0368*/ 	.short	0x0100
        /*036a*/ 	.byte	0x05
	.zero		1


	//   ....[39]....
        /*036c*/ 	.word	0x00000870
        /*0370*/ 	.word	0x000000ff
        /*0374*/ 	.word	0x00000148
        /*0378*/ 	.short	0x0100
        /*037a*/ 	.byte	0x05
	.zero		1


	//   ....[40]....
        /*037c*/ 	.word	0x00000880
        /*0380*/ 	.word	0x000000ff
        /*0384*/ 	.word	0x000000a0
        /*0388*/ 	.short	0x0100
        /*038a*/ 	.byte	0x05
	.zero		1


	//   ....[41]....
        /*038c*/ 	.word	0x00000890
        /*0390*/ 	.word	0x000000ff
        /*0394*/ 	.word	0x00000150
        /*0398*/ 	.short	0x0100
        /*039a*/ 	.byte	0x05
	.zero		1


	//   ....[42]....
        /*039c*/ 	.word	0x000008a0
        /*03a0*/ 	.word	0x000000ff
        /*03a4*/ 	.word	0x000000a8
        /*03a8*/ 	.short	0x0100
        /*03aa*/ 	.byte	0x05
	.zero		1


	//   ....[43]....
        /*03ac*/ 	.word	0x000008b0
        /*03b0*/ 	.word	0x000000ff
        /*03b4*/ 	.word	0x00000158
        /*03b8*/ 	.short	0x0100
        /*03ba*/ 	.byte	0x05
	.zero		1


	//   ....[44]....
        /*03bc*/ 	.word	0x000009e0
        /*03c0*/ 	.word	0x000000ff
        /*03c4*/ 	.word	0x00000160
        /*03c8*/ 	.short	0x0100
        /*03ca*/ 	.byte	0x06
	.zero		1


	//   ....[45]....
        /*03cc*/ 	.word	0x000009f0
        /*03d0*/ 	.word	0x000000ff
        /*03d4*/ 	.word	0x00000168
        /*03d8*/ 	.short	0x0100
        /*03da*/ 	.byte	0x06
	.zero		1


	//   ....[46]....
        /*03dc*/ 	.word	0x00000ad0
        /*03e0*/ 	.word	0x000000ff
        /*03e4*/ 	.word	0x00000170
        /*03e8*/ 	.short	0x0100
        /*03ea*/ 	.byte	0x05
	.zero		1


	//   ....[47]....
        /*03ec*/ 	.word	0x00000ae0
        /*03f0*/ 	.word	0x000000ff
        /*03f4*/ 	.word	0x00000178
        /*03f8*/ 	.short	0x0100
        /*03fa*/ 	.byte	0x05
	.zero		1


	//   ....[48]....
        /*03fc*/ 	.word	0x00000c10
        /*0400*/ 	.word	0x000000ff
        /*0404*/ 	.word	0x00000180
        /*0408*/ 	.short	0x0100
        /*040a*/ 	.byte	0x05
	.zero		1


	//   ....[49]....
        /*040c*/ 	.word	0x00000c20
        /*0410*/ 	.word	0x000000ff
        /*0414*/ 	.word	0x00000190
        /*0418*/ 	.short	0x0100
        /*041a*/ 	.byte	0x05
	.zero		1


	//   ....[50]....
        /*041c*/ 	.word	0x00000c30
        /*0420*/ 	.word	0x000000ff
        /*0424*/ 	.word	0x00000188
        /*0428*/ 	.short	0x0100
        /*042a*/ 	.byte	0x05
	.zero		1


	//   ....[51]....
        /*042c*/ 	.word	0x00000c40
        /*0430*/ 	.word	0x000000ff
        /*0434*/ 	.word	0x00000198
        /*0438*/ 	.short	0x0100
        /*043a*/ 	.byte	0x05
	.zero		1


	//   ....[52]....
        /*043c*/ 	.word	0x00000d60
        /*0440*/ 	.word	0x000000ff
        /*0444*/ 	.word	0x000001a0
        /*0448*/ 	.short	0x0100
        /*044a*/ 	.byte	0x06
	.zero		1


	//   ....[53]....
        /*044c*/ 	.word	0x00000d70
        /*0450*/ 	.word	0x000000ff
        /*0454*/ 	.word	0x000001c0
        /*0458*/ 	.short	0x0100
        /*045a*/ 	.byte	0x06
	.zero		1


	//   ....[54]....
        /*045c*/ 	.word	0x00000d80
        /*0460*/ 	.word	0x000000ff
        /*0464*/ 	.word	0x000001a8
        /*0468*/ 	.short	0x0100
        /*046a*/ 	.byte	0x06
	.zero		1


	//   ....[55]....
        /*046c*/ 	.word	0x00000d90
        /*0470*/ 	.word	0x000000ff
        /*0474*/ 	.word	0x000001c8
        /*0478*/ 	.short	0x0100
        /*047a*/ 	.byte	0x06
	.zero		1


	//   ....[56]....
        /*047c*/ 	.word	0x00000da0
        /*0480*/ 	.word	0x000000ff
        /*0484*/ 	.word	0x000001b0
        /*0488*/ 	.short	0x0100
        /*048a*/ 	.byte	0x06
	.zero		1


	//   ....[57]....
        /*048c*/ 	.word	0x00000db0
        /*0490*/ 	.word	0x000000ff
        /*0494*/ 	.word	0x000001d0
        /*0498*/ 	.short	0x0100
        /*049a*/ 	.byte	0x06
	.zero		1


	//   ....[58]....
        /*049c*/ 	.word	0x00000dc0
        /*04a0*/ 	.word	0x000000ff
        /*04a4*/ 	.word	0x000001b8
        /*04a8*/ 	.short	0x0100
        /*04aa*/ 	.byte	0x06
	.zero		1


	//   ....[59]....
        /*04ac*/ 	.word	0x00000dd0
        /*04b0*/ 	.word	0x000000ff
        /*04b4*/ 	.word	0x000001d8
        /*04b8*/ 	.short	0x0100
        /*04ba*/ 	.byte	0x06
	.zero		1


	//   ....[60]....
        /*04bc*/ 	.word	0x00000ec0
        /*04c0*/ 	.word	0x000000ff
        /*04c4*/ 	.word	0x000001e0
        /*04c8*/ 	.short	0x0100
        /*04ca*/ 	.byte	0x05
	.zero		1


	//   ....[61]....
        /*04cc*/ 	.word	0x00000ed0
        /*04d0*/ 	.word	0x000000ff
        /*04d4*/ 	.word	0x000001f0
        /*04d8*/ 	.short	0x0100
        /*04da*/ 	.byte	0x05
	.zero		1


	//   ....[62]....
        /*04dc*/ 	.word	0x00000ee0
        /*04e0*/ 	.word	0x000000ff
        /*04e4*/ 	.word	0x000001e8
        /*04e8*/ 	.short	0x0100
        /*04ea*/ 	.byte	0x05
	.zero		1


	//   ....[63]....
        /*04ec*/ 	.word	0x00000ef0
        /*04f0*/ 	.word	0x000000ff
        /*04f4*/ 	.word	0x000001f8
        /*04f8*/ 	.short	0x0100
        /*04fa*/ 	.byte	0x05
	.zero		1


	//   ....[64]....
        /*04fc*/ 	.word	0x00000fe0
        /*0500*/ 	.word	0x000000ff
        /*0504*/ 	.word	0x00000200
        /*0508*/ 	.short	0x0100
        /*050a*/ 	.byte	0x04
	.zero		1


	//   ....[65]....
        /*050c*/ 	.word	0x000019f0
        /*0510*/ 	.word	0x00000003
        /*0514*/ 	.word	0x000001f0
        /*0518*/ 	.short	0x010a
        /*051a*/ 	.byte	0xff
	.zero		1


	//   ....[66]....
        /*051c*/ 	.word	0x00001a20
        /*0520*/ 	.word	0x00000003
        /*0524*/ 	.word	0x000001e0
        /*0528*/ 	.short	0x0101
        /*052a*/ 	.byte	0xff
	.zero		1


	//   ....[67]....
        /*052c*/ 	.word	0x00001b30
        /*0530*/ 	.word	0x000000ff
        /*0534*/ 	.word	0x000000b0
        /*0538*/ 	.short	0x010a
        /*053a*/ 	.byte	0x05
	.zero		1


	//   ....[68]....
        /*053c*/ 	.word	0x00001bf0
        /*0540*/ 	.word	0x000000ff
        /*0544*/ 	.word	0x000000b0
        /*0548*/ 	.short	0x010a
        /*054a*/ 	.byte	0x21
	.zero		1


	//   ....[69]....
        /*054c*/ 	.word	0x00001da0
        /*0550*/ 	.word	0x000000ff
        /*0554*/ 	.word	0x000000b0
        /*0558*/ 	.short	0x010a
        /*055a*/ 	.byte	0x08
	.zero		1


	//   ....[70]....
        /*055c*/ 	.word	0x00001ea0
        /*0560*/ 	.word	0x000000ff
        /*0564*/ 	.word	0x00000178
        /*0568*/ 	.short	0x0101
        /*056a*/ 	.byte	0x04
	.zero		1


	//   ....[71]....
        /*056c*/ 	.word	0x00001ec0
        /*0570*/ 	.word	0x000000ff
        /*0574*/ 	.word	0x000000b0
        /*0578*/ 	.short	0x010a
        /*057a*/ 	.byte	0x05
	.zero		1


	//   ....[72]....
        /*057c*/ 	.word	0x00001f40
        /*0580*/ 	.word	0x000000ff
        /*0584*/ 	.word	0x000000b0
        /*0588*/ 	.short	0x010a
        /*058a*/ 	.byte	0x11
	.zero		1


	//   ....[73]....
        /*058c*/ 	.word	0x000020d0
        /*0590*/ 	.word	0x000000ff
        /*0594*/ 	.word	0x000000b0
        /*0598*/ 	.short	0x010a
        /*059a*/ 	.byte	0x08
	.zero		1


	//   ....[74]....
        /*059c*/ 	.word	0x00002220
        /*05a0*/ 	.word	0x00000002
        /*05a4*/ 	.word	0x00000180
        /*05a8*/ 	.short	0x010a
        /*05aa*/ 	.byte	0xff
	.zero		1


	//   ....[75]....
        /*05ac*/ 	.word	0x000022e0
        /*05b0*/ 	.word	0x00000002
        /*05b4*/ 	.word	0x00000000
        /*05b8*/ 	.short	0x0101
        /*05ba*/ 	.byte	0xff
	.zero		1


	//   ....[76]....
        /*05bc*/ 	.word	0x00002840
        /*05c0*/ 	.word	0x000000ff
        /*05c4*/ 	.word	0x00000000
        /*05c8*/ 	.short	0x010a
        /*05ca*/ 	.byte	0x05
	.zero		1


	//   ....[77]....
        /*05cc*/ 	.word	0x000028d0
        /*05d0*/ 	.word	0x000000ff
        /*05d4*/ 	.word	0x00000000
        /*05d8*/ 	.short	0x010a
        /*05da*/ 	.byte	0x05
	.zero		1


	//   ....[78]....
        /*05dc*/ 	.word	0x00002960
        /*05e0*/ 	.word	0x000000ff
        /*05e4*/ 	.word	0x00000000
        /*05e8*/ 	.short	0x010a
        /*05ea*/ 	.byte	0x05
	.zero		1


	//   ....[79]....
        /*05ec*/ 	.word	0x000029f0
        /*05f0*/ 	.word	0x000000ff
        /*05f4*/ 	.word	0x00000000
        /*05f8*/ 	.short	0x010a
        /*05fa*/ 	.byte	0x05
	.zero		1


	//   ....[80]....
        /*05fc*/ 	.word	0x00002a80
        /*0600*/ 	.word	0x000000ff
        /*0604*/ 	.word	0x00000000
        /*0608*/ 	.short	0x010a
        /*060a*/ 	.byte	0x05
	.zero		1


	//   ....[81]....
        /*060c*/ 	.word	0x00002b10
        /*0610*/ 	.word	0x000000ff
        /*0614*/ 	.word	0x00000000
        /*0618*/ 	.short	0x010a
        /*061a*/ 	.byte	0x05
	.zero		1


	//   ....[82]....
        /*061c*/ 	.word	0x00002ba0
        /*0620*/ 	.word	0x000000ff
        /*0624*/ 	.word	0x00000000
        /*0628*/ 	.short	0x010a
        /*062a*/ 	.byte	0x05
	.zero		1


	//   ....[83]....
        /*062c*/ 	.word	0x00002c30
        /*0630*/ 	.word	0x000000ff
        /*0634*/ 	.word	0x00000000
        /*0638*/ 	.short	0x010a
        /*063a*/ 	.byte	0x05
	.zero		1


	//   ....[84]....
        /*063c*/ 	.word	0x00002cc0
        /*0640*/ 	.word	0x000000ff
        /*0644*/ 	.word	0x00000000
        /*0648*/ 	.short	0x010a
        /*064a*/ 	.byte	0x05
	.zero		1


	//   ....[85]....
        /*064c*/ 	.word	0x00002d50
        /*0650*/ 	.word	0x000000ff
        /*0654*/ 	.word	0x00000000
        /*0658*/ 	.short	0x010a
        /*065a*/ 	.byte	0x05
	.zero		1


	//   ....[86]....
        /*065c*/ 	.word	0x00002de0
        /*0660*/ 	.word	0x000000ff
        /*0664*/ 	.word	0x00000000
        /*0668*/ 	.short	0x010a
        /*066a*/ 	.byte	0x05
	.zero		1


	//   ....[87]....
        /*066c*/ 	.word	0x00002e70
        /*0670*/ 	.word	0x000000ff
        /*0674*/ 	.word	0x00000000
        /*0678*/ 	.short	0x010a
        /*067a*/ 	.byte	0x05
	.zero		1


	//   ....[88]....
        /*067c*/ 	.word	0x00002f00
        /*0680*/ 	.word	0x000000ff
        /*0684*/ 	.word	0x00000000
        /*0688*/ 	.short	0x010a
        /*068a*/ 	.byte	0x05
	.zero		1


	//   ....[89]....
        /*068c*/ 	.word	0x00002f90
        /*0690*/ 	.word	0x000000ff
        /*0694*/ 	.word	0x00000000
        /*0698*/ 	.short	0x010a
        /*069a*/ 	.byte	0x05
	.zero		1


	//   ....[90]....
        /*069c*/ 	.word	0x00003020
        /*06a0*/ 	.word	0x000000ff
        /*06a4*/ 	.word	0x00000000
        /*06a8*/ 	.short	0x010a
        /*06aa*/ 	.byte	0x05
	.zero		1


	//   ....[91]....
        /*06ac*/ 	.word	0x000030b0
        /*06b0*/ 	.word	0x000000ff
        /*06b4*/ 	.word	0x00000000
        /*06b8*/ 	.short	0x010a
        /*06ba*/ 	.byte	0x05
	.zero		1


	//   ....[92]....
        /*06bc*/ 	.word	0x00003140
        /*06c0*/ 	.word	0x000000ff
        /*06c4*/ 	.word	0x00000000
        /*06c8*/ 	.short	0x010a
        /*06ca*/ 	.byte	0x05
	.zero		1


	//   ....[93]....
        /*06cc*/ 	.word	0x000031d0
        /*06d0*/ 	.word	0x000000ff
        /*06d4*/ 	.word	0x00000000
        /*06d8*/ 	.short	0x010a
        /*06da*/ 	.byte	0x05
	.zero		1


	//   ....[94]....
        /*06dc*/ 	.word	0x00003260
        /*06e0*/ 	.word	0x000000ff
        /*06e4*/ 	.word	0x00000000
        /*06e8*/ 	.short	0x010a
        /*06ea*/ 	.byte	0x05
	.zero		1


	//   ....[95]....
        /*06ec*/ 	.word	0x000032f0
        /*06f0*/ 	.word	0x000000ff
        /*06f4*/ 	.word	0x00000000
        /*06f8*/ 	.short	0x010a
        /*06fa*/ 	.byte	0x05
	.zero		1


	//   ....[96]....
        /*06fc*/ 	.word	0x00003380
        /*0700*/ 	.word	0x000000ff
        /*0704*/ 	.word	0x00000000
        /*0708*/ 	.short	0x010a
        /*070a*/ 	.byte	0x05
	.zero		1


	//   ....[97]....
        /*070c*/ 	.word	0x00003420
        /*0710*/ 	.word	0x00000000
        /*0714*/ 	.word	0x00000000
        /*0718*/ 	.short	0x010a
        /*071a*/ 	.byte	0xff
	.zero		1


	//   ....[98]....
        /*071c*/ 	.word	0x00003540
        /*0720*/ 	.word	0x00000002
        /*0724*/ 	.word	0x000001e0
        /*0728*/ 	.short	0x010a
        /*072a*/ 	.byte	0xff
	.zero		1


	//   ....[99]....
        /*072c*/ 	.word	0x000035a0
        /*0730*/ 	.word	0x00000004
        /*0734*/ 	.word	0x00000000
        /*0738*/ 	.short	0x0101
        /*073a*/ 	.byte	0xff
	.zero		1


	//   ....[100]....
        /*073c*/ 	.word	0x000035c0
        /*0740*/ 	.word	0x000000ff
        /*0744*/ 	.word	0x00000190
        /*0748*/ 	.short	0x010a
        /*074a*/ 	.byte	0x05
	.zero		1


	//   ....[101]....
        /*074c*/ 	.word	0x000036e0
        /*0750*/ 	.word	0x00000002
        /*0754*/ 	.word	0x00000180
        /*0758*/ 	.short	0x010a
        /*075a*/ 	.byte	0xff
	.zero		1


	//   ....[102]....
        /*075c*/ 	.word	0x000037f0
        /*0760*/ 	.word	0x00000002
        /*0764*/ 	.word	0x00000000
        /*0768*/ 	.short	0x0101
        /*076a*/ 	.byte	0xff
	.zero		1


	//   ....[103]....
        /*076c*/ 	.word	0x00003880
        /*0770*/ 	.word	0x000000ff
        /*0774*/ 	.word	0x00000190
        /*0778*/ 	.short	0x0106
        /*077a*/ 	.byte	0x05
	.zero		1


	//   ....[104]....
        /*077c*/ 	.word	0x000038a0
        /*0780*/ 	.word	0x000000ff
        /*0784*/ 	.word	0x00000190
        /*0788*/ 	.short	0x010a
        /*078a*/ 	.byte	0x05
	.zero		1


	//   ....[105]....
        /*078c*/ 	.word	0x00003930
        /*0790*/ 	.word	0x000000ff
        /*0794*/ 	.word	0x00000190
        /*0798*/ 	.short	0x0106
        /*079a*/ 	.byte	0x04
	.zero		1


	//   ....[106]....
        /*079c*/ 	.word	0x00003970
        /*07a0*/ 	.word	0x00000000
        /*07a4*/ 	.word	0x00000190
        /*07a8*/ 	.short	0x010a
        /*07aa*/ 	.byte	0xff
	.zero		1


	//   ....[107]....
        /*07ac*/ 	.word	0x00003bb0
        /*07b0*/ 	.word	0x000000ff
        /*07b4*/ 	.word	0x00000008
        /*07b8*/ 	.short	0x010a
        /*07ba*/ 	.byte	0x04
	.zero		1


	//   ....[108]....
        /*07bc*/ 	.word	0x00003bd0
        /*07c0*/ 	.word	0x000000ff
        /*07c4*/ 	.word	0x00000008
        /*07c8*/ 	.short	0x010a
        /*07ca*/ 	.byte	0x04
	.zero		1


	//   ....[109]....
        /*07cc*/ 	.word	0x00003d60
        /*07d0*/ 	.word	0x000000ff
        /*07d4*/ 	.word	0x00000008
        /*07d8*/ 	.short	0x010a
        /*07da*/ 	.byte	0x04
	.zero		1


	//   ....[110]....
        /*07dc*/ 	.word	0x00003d80
        /*07e0*/ 	.word	0x000000ff
        /*07e4*/ 	.word	0x00000008
        /*07e8*/ 	.short	0x010a
        /*07ea*/ 	.byte	0x04
	.zero		1


	//   ....[111]....
        /*07ec*/ 	.word	0x00003e40
        /*07f0*/ 	.word	0x000000ff
        /*07f4*/ 	.word	0x00000000
        /*07f8*/ 	.short	0x0101
        /*07fa*/ 	.byte	0x05
	.zero		1


	//   ....[112]....
        /*07fc*/ 	.word	0x00004140
        /*0800*/ 	.word	0x00000000
        /*0804*/ 	.word	0x00000180
        /*0808*/ 	.short	0x010a
        /*080a*/ 	.byte	0xff
	.zero		1


	//   ....[113]....
        /*080c*/ 	.word	0x00004200
        /*0810*/ 	.word	0x00000000
        /*0814*/ 	.word	0x00000000
        /*0818*/ 	.short	0x0101
        /*081a*/ 	.byte	0xff
	.zero		1


	//   ....[114]....
        /*081c*/ 	.word	0x000042c0
        /*0820*/ 	.word	0x000000ff
        /*0824*/ 	.word	0x00000000
        /*0828*/ 	.short	0x010a
        /*082a*/ 	.byte	0x05
	.zero		1


	//   ....[115]....
        /*082c*/ 	.word	0x000042d0
        /*0830*/ 	.word	0x000000ff
        /*0834*/ 	.word	0x000001c0
        /*0838*/ 	.short	0x010a
        /*083a*/ 	.byte	0x13
	.zero		1


	//   ....[116]....
        /*083c*/ 	.word	0x00004380
        /*0840*/ 	.word	0x000000ff
        /*0844*/ 	.word	0x00000000
        /*0848*/ 	.short	0x010a
        /*084a*/ 	.byte	0x07
	.zero		1


	//   ....[117]....
        /*084c*/ 	.word	0x000044c0
        /*0850*/ 	.word	0x000000ff
        /*0854*/ 	.word	0x00000000
        /*0858*/ 	.short	0x010a
        /*085a*/ 	.byte	0x1a
	.zero		1


	//   ....[118]....
        /*085c*/ 	.word	0x00004710
        /*0860*/ 	.word	0x000000ff
        /*0864*/ 	.word	0x00000000
        /*0868*/ 	.short	0x010a
        /*086a*/ 	.byte	0x06
	.zero		1


	//   ....[119]....
        /*086c*/ 	.word	0x000047a0
        /*0870*/ 	.word	0x000000ff
        /*0874*/ 	.word	0x00000000
        /*0878*/ 	.short	0x010a
        /*087a*/ 	.byte	0x06
	.zero		1


	//   ....[120]....
        /*087c*/ 	.word	0x00004830
        /*0880*/ 	.word	0x000000ff
        /*0884*/ 	.word	0x00000000
        /*0888*/ 	.short	0x010a
        /*088a*/ 	.byte	0x06
	.zero		1


	//   ....[121]....
        /*088c*/ 	.word	0x000048d0
        /*0890*/ 	.word	0x00000000
        /*0894*/ 	.word	0x00000000
        /*0898*/ 	.short	0x010a
        /*089a*/ 	.byte	0xff
	.zero		1


	//   ....[122]....
        /*089c*/ 	.word	0x00004910
        /*08a0*/ 	.word	0x00000000
        /*08a4*/ 	.word	0x00000000
        /*08a8*/ 	.short	0x010a
        /*08aa*/ 	.byte	0xff
	.zero		1


	//   ....[123]....
        /*08ac*/ 	.word	0x00004980
        /*08b0*/ 	.word	0x000000ff
        /*08b4*/ 	.word	0x00000000
        /*08b8*/ 	.short	0x0101
        /*08ba*/ 	.byte	0x05
	.zero		1


	//   ....[124]....
        /*08bc*/ 	.word	0x000049c0
        /*08c0*/ 	.word	0x000000ff
        /*08c4*/ 	.word	0x00000200
        /*08c8*/ 	.short	0x010a
        /*08ca*/ 	.byte	0x0b
	.zero		1


	//   ....[125]....
        /*08cc*/ 	.word	0x00004a20
        /*08d0*/ 	.word	0x000000ff
        /*08d4*/ 	.word	0x00000000
        /*08d8*/ 	.short	0x0101
        /*08da*/ 	.byte	0x05
	.zero		1


	//   ....[126]....
        /*08dc*/ 	.word	0x00004e20
        /*08e0*/ 	.word	0x00000000
        /*08e4*/ 	.word	0x00000180
        /*08e8*/ 	.short	0x010a
        /*08ea*/ 	.byte	0xff
	.zero		1


	//   ....[127]....
        /*08ec*/ 	.word	0x00004f10
        /*08f0*/ 	.word	0x00000000
        /*08f4*/ 	.word	0x00000000
        /*08f8*/ 	.short	0x0101
        /*08fa*/ 	.byte	0xff
	.zero		1


	//   ....[128]....
        /*08fc*/ 	.word	0x00005230
        /*0900*/ 	.word	0x000000ff
        /*0904*/ 	.word	0x00000178
        /*0908*/ 	.short	0x010a
        /*090a*/ 	.byte	0x06
	.zero		1


	//   ....[129]....
        /*090c*/ 	.word	0x000053b0
        /*0910*/ 	.word	0x000000ff
        /*0914*/ 	.word	0x00000168
        /*0918*/ 	.short	0x010a
        /*091a*/ 	.byte	0x06
	.zero		1


	//   ....[130]....
        /*091c*/ 	.word	0x000057b0
        /*0920*/ 	.word	0x000000ff
        /*0924*/ 	.word	0x00000160
        /*0928*/ 	.short	0x010b
        /*092a*/ 	.byte	0x06
	.zero		1


	//   ....[131]....
        /*092c*/ 	.word	0x000057d0
        /*0930*/ 	.word	0x000000ff
        /*0934*/ 	.word	0x00000000
        /*0938*/ 	.short	0x0101
        /*093a*/ 	.byte	0x25
	.zero		1


	//   ....[132]....
        /*093c*/ 	.word	0x00005810
        /*0940*/ 	.word	0x00000000
        /*0944*/ 	.word	0x00000168
        /*0948*/ 	.short	0x010a
        /*094a*/ 	.byte	0xff
	.zero		1


	//   ....[133]....
        /*094c*/ 	.word	0x00005a70
        /*0950*/ 	.word	0x00000000
        /*0954*/ 	.word	0x00000180
        /*0958*/ 	.short	0x010a
        /*095a*/ 	.byte	0xff
	.zero		1


	//   ....[134]....
        /*095c*/ 	.word	0x00005b60
        /*0960*/ 	.word	0x00000000
        /*0964*/ 	.word	0x00000000
        /*0968*/ 	.short	0x0101
        /*096a*/ 	.byte	0xff
	.zero		1


	//   ....[135]....
        /*096c*/ 	.word	0x00006240
        /*0970*/ 	.word	0x000000ff
        /*0974*/ 	.word	0x00000160
        /*0978*/ 	.short	0x010a
        /*097a*/ 	.byte	0x27
	.zero		1


	//   ....[136]....
        /*097c*/ 	.word	0x000062b0
        /*0980*/ 	.word	0x0000008d
        /*0984*/ 	.word	0x000001a0
        /*0988*/ 	.short	0x010a
        /*098a*/ 	.byte	0xff
	.zero		1


	//   ....[137]....
        /*098c*/ 	.word	0x00006370
        /*0990*/ 	.word	0x000000ff
        /*0994*/ 	.word	0x00000160
        /*0998*/ 	.short	0x010a
        /*099a*/ 	.byte	0x27
	.zero		1


	//   ....[138]....
        /*099c*/ 	.word	0x00006560
        /*09a0*/ 	.word	0x000000ff
        /*09a4*/ 	.word	0x00000000
        /*09a8*/ 	.short	0x0101
        /*09aa*/ 	.byte	0x04
	.zero		1


	//   ....[139]....
        /*09ac*/ 	.word	0x000065c0
        /*09b0*/ 	.word	0x0000008d
        /*09b4*/ 	.word	0x000001a0
        /*09b8*/ 	.short	0x010a
        /*09ba*/ 	.byte	0xff
	.zero		1


	//   ....[140]....
        /*09bc*/ 	.word	0x00006bd0
        /*09c0*/ 	.word	0x0000008d
        /*09c4*/ 	.word	0x00000000
        /*09c8*/ 	.short	0x0101
        /*09ca*/ 	.byte	0xff
	.zero		1


	//   ....[141]....
        /*09cc*/ 	.word	0x00007970
        /*09d0*/ 	.word	0x00000003
        /*09d4*/ 	.word	0x000001f0
        /*09d8*/ 	.short	0x010a
        /*09da*/ 	.byte	0xff
	.zero		1


	//   ....[142]....
        /*09dc*/ 	.word	0x000079d0
        /*09e0*/ 	.word	0x00000002
        /*09e4*/ 	.word	0x000000b0
        /*09e8*/ 	.short	0x010a
        /*09ea*/ 	.byte	0xff
	.zero		1


	//   ....[143]....
        /*09ec*/ 	.word	0x00007a30
        /*09f0*/ 	.word	0x00000002
        /*09f4*/ 	.word	0x000000b0
        /*09f8*/ 	.short	0x010a
        /*09fa*/ 	.byte	0xff
	.zero		1


	//   ....[144]....
        /*09fc*/ 	.word	0x00007a80
        /*0a00*/ 	.word	0x00000002
        /*0a04*/ 	.word	0x00000180
        /*0a08*/ 	.short	0x010a
        /*0a0a*/ 	.byte	0xff
	.zero		1


	//   ....[145]....
        /*0a0c*/ 	.word	0x00007ae0
        /*0a10*/ 	.word	0x00000000
        /*0a14*/ 	.word	0x00000000
        /*0a18*/ 	.short	0x010a
        /*0a1a*/ 	.byte	0xff
	.zero		1


	//   ....[146]....
        /*0a1c*/ 	.word	0x00007b40
        /*0a20*/ 	.word	0x00000000
        /*0a24*/ 	.word	0x00000000
        /*0a28*/ 	.short	0x010a
        /*0a2a*/ 	.byte	0xff
	.zero		1


	//   ....[147]....
        /*0a2c*/ 	.word	0x00007ba0
        /*0a30*/ 	.word	0x00000000
        /*0a34*/ 	.word	0x00000000
        /*0a38*/ 	.short	0x010a
        /*0a3a*/ 	.byte	0xff
	.zero		1


	//   ....[148]....
        /*0a3c*/ 	.word	0x00007c00
        /*0a40*/ 	.word	0x00000000
        /*0a44*/ 	.word	0x00000000
        /*0a48*/ 	.short	0x010a
        /*0a4a*/ 	.byte	0xff
	.zero		1


	//   ....[149]....
        /*0a4c*/ 	.word	0x00007c60
        /*0a50*/ 	.word	0x00000000
        /*0a54*/ 	.word	0x00000000
        /*0a58*/ 	.short	0x010a
        /*0a5a*/ 	.byte	0xff
	.zero		1


	//   ....[150]....
        /*0a5c*/ 	.word	0x00007cc0
        /*0a60*/ 	.word	0x00000000
        /*0a64*/ 	.word	0x00000000
        /*0a68*/ 	.short	0x010a
        /*0a6a*/ 	.byte	0xff
	.zero		1


	//   ....[151]....
        /*0a6c*/ 	.word	0x00007d20
        /*0a70*/ 	.word	0x00000000
        /*0a74*/ 	.word	0x00000000
        /*0a78*/ 	.short	0x010a
        /*0a7a*/ 	.byte	0xff
	.zero		1


	//   ....[152]....
        /*0a7c*/ 	.word	0x00007d80
        /*0a80*/ 	.word	0x00000000
        /*0a84*/ 	.word	0x00000000
        /*0a88*/ 	.short	0x010a
        /*0a8a*/ 	.byte	0xff
	.zero		1


	//   ....[153]....
        /*0a8c*/ 	.word	0x00007de0
        /*0a90*/ 	.word	0x00000000
        /*0a94*/ 	.word	0x00000000
        /*0a98*/ 	.short	0x010a
        /*0a9a*/ 	.byte	0xff
	.zero		1


	//   ....[154]....
        /*0a9c*/ 	.word	0x00007e40
        /*0aa0*/ 	.word	0x00000000
        /*0aa4*/ 	.word	0x00000000
        /*0aa8*/ 	.short	0x010a
        /*0aaa*/ 	.byte	0xff
	.zero		1


	//   ....[155]....
        /*0aac*/ 	.word	0x00007ea0
        /*0ab0*/ 	.word	0x00000000
        /*0ab4*/ 	.word	0x00000000
        /*0ab8*/ 	.short	0x010a
        /*0aba*/ 	.byte	0xff
	.zero		1


	//   ....[156]....
        /*0abc*/ 	.word	0x00007f00
        /*0ac0*/ 	.word	0x00000000
        /*0ac4*/ 	.word	0x00000000
        /*0ac8*/ 	.short	0x010a
        /*0aca*/ 	.byte	0xff
	.zero		1


	//   ....[157]....
        /*0acc*/ 	.word	0x00007f60
        /*0ad0*/ 	.word	0x00000000
        /*0ad4*/ 	.word	0x00000000
        /*0ad8*/ 	.short	0x010a
        /*0ada*/ 	.byte	0xff
	.zero		1


	//   ....[158]....
        /*0adc*/ 	.word	0x00007fc0
        /*0ae0*/ 	.word	0x00000000
        /*0ae4*/ 	.word	0x00000000
        /*0ae8*/ 	.short	0x010a
        /*0aea*/ 	.byte	0xff
	.zero		1


	//   ....[159]....
        /*0aec*/ 	.word	0x00008020
        /*0af0*/ 	.word	0x00000000
        /*0af4*/ 	.word	0x00000000
        /*0af8*/ 	.short	0x010a
        /*0afa*/ 	.byte	0xff
	.zero		1


	//   ....[160]....
        /*0afc*/ 	.word	0x00008080
        /*0b00*/ 	.word	0x00000000
        /*0b04*/ 	.word	0x00000000
        /*0b08*/ 	.short	0x010a
        /*0b0a*/ 	.byte	0xff
	.zero		1


	//   ....[161]....
        /*0b0c*/ 	.word	0x000080e0
        /*0b10*/ 	.word	0x00000000
        /*0b14*/ 	.word	0x00000000
        /*0b18*/ 	.short	0x010a
        /*0b1a*/ 	.byte	0xff
	.zero		1


	//   ....[162]....
        /*0b1c*/ 	.word	0x00008140
        /*0b20*/ 	.word	0x00000000
        /*0b24*/ 	.word	0x00000000
        /*0b28*/ 	.short	0x010a
        /*0b2a*/ 	.byte	0xff
	.zero		1


	//   ....[163]....
        /*0b2c*/ 	.word	0x000081a0
        /*0b30*/ 	.word	0x00000000
        /*0b34*/ 	.word	0x00000000
        /*0b38*/ 	.short	0x010a
        /*0b3a*/ 	.byte	0xff
	.zero		1


	//   ....[164]....
        /*0b3c*/ 	.word	0x00008200
        /*0b40*/ 	.word	0x00000000
        /*0b44*/ 	.word	0x00000000
        /*0b48*/ 	.short	0x010a
        /*0b4a*/ 	.byte	0xff
	.zero		1


	//   ....[165]....
        /*0b4c*/ 	.word	0x00008260
        /*0b50*/ 	.word	0x00000000
        /*0b54*/ 	.word	0x00000000
        /*0b58*/ 	.short	0x010a
        /*0b5a*/ 	.byte	0xff
	.zero		1


	//   ....[166]....
        /*0b5c*/ 	.word	0x000082b0
        /*0b60*/ 	.word	0x00000002
        /*0b64*/ 	.word	0x000001e0
        /*0b68*/ 	.short	0x010a
        /*0b6a*/ 	.byte	0xff
	.zero		1


	//   ....[167]....
        /*0b6c*/ 	.word	0x00008310
        /*0b70*/ 	.word	0x00000002
        /*0b74*/ 	.word	0x00000190
        /*0b78*/ 	.short	0x010a
        /*0b7a*/ 	.byte	0xff
	.zero		1


	//   ....[168]....
        /*0b7c*/ 	.word	0x00008360
        /*0b80*/ 	.word	0x00000002
        /*0b84*/ 	.word	0x00000180
        /*0b88*/ 	.short	0x010a
        /*0b8a*/ 	.byte	0xff
	.zero		1


	//   ....[169]....
        /*0b8c*/ 	.word	0x000083c0
        /*0b90*/ 	.word	0x00000000
        /*0b94*/ 	.word	0x00000190
        /*0b98*/ 	.short	0x010a
        /*0b9a*/ 	.byte	0xff
	.zero		1


	//   ....[170]....
        /*0b9c*/ 	.word	0x00008420
        /*0ba0*/ 	.word	0x00000000
        /*0ba4*/ 	.word	0x00000008
        /*0ba8*/ 	.short	0x010a
        /*0baa*/ 	.byte	0xff
	.zero		1


	//   ....[171]....
        /*0bac*/ 	.word	0x00008500
        /*0bb0*/ 	.word	0x00000000
        /*0bb4*/ 	.word	0x00000008
        /*0bb8*/ 	.short	0x010a
        /*0bba*/ 	.byte	0xff
	.zero		1


	//   ....[172]....
        /*0bbc*/ 	.word	0x00008550
        /*0bc0*/ 	.word	0x00000000
        /*0bc4*/ 	.word	0x00000180
        /*0bc8*/ 	.short	0x010a
        /*0bca*/ 	.byte	0xff
	.zero		1


	//   ....[173]....
        /*0bcc*/ 	.word	0x000085b0
        /*0bd0*/ 	.word	0x00000000
        /*0bd4*/ 	.word	0x000001c0
        /*0bd8*/ 	.short	0x010a
        /*0bda*/ 	.byte	0xff
	.zero		1


	//   ....[174]....
        /*0bdc*/ 	.word	0x00008610
        /*0be0*/ 	.word	0x00000000
        /*0be4*/ 	.word	0x00000000
        /*0be8*/ 	.short	0x010a
        /*0bea*/ 	.byte	0xff
	.zero		1


	//   ....[175]....
        /*0bec*/ 	.word	0x00008670
        /*0bf0*/ 	.word	0x00000000
        /*0bf4*/ 	.word	0x00000000
        /*0bf8*/ 	.short	0x010a
        /*0bfa*/ 	.byte	0xff
	.zero		1


	//   ....[176]....
        /*0bfc*/ 	.word	0x000086d0
        /*0c00*/ 	.word	0x00000000
        /*0c04*/ 	.word	0x00000000
        /*0c08*/ 	.short	0x010a
        /*0c0a*/ 	.byte	0xff
	.zero		1


	//   ....[177]....
        /*0c0c*/ 	.word	0x00008730
        /*0c10*/ 	.word	0x00000000
        /*0c14*/ 	.word	0x00000000
        /*0c18*/ 	.short	0x010a
        /*0c1a*/ 	.byte	0xff
	.zero		1


	//   ....[178]....
        /*0c1c*/ 	.word	0x00008790
        /*0c20*/ 	.word	0x00000000
        /*0c24*/ 	.word	0x00000200
        /*0c28*/ 	.short	0x010a
        /*0c2a*/ 	.byte	0xff
	.zero		1


	//   ....[179]....
        /*0c2c*/ 	.word	0x000087e0
        /*0c30*/ 	.word	0x00000000
        /*0c34*/ 	.word	0x00000180
        /*0c38*/ 	.short	0x010a
        /*0c3a*/ 	.byte	0xff
	.zero		1


	//   ....[180]....
        /*0c3c*/ 	.word	0x00008840
        /*0c40*/ 	.word	0x00000000
        /*0c44*/ 	.word	0x00000178
        /*0c48*/ 	.short	0x010a
        /*0c4a*/ 	.byte	0xff
	.zero		1


	//   ....[181]....
        /*0c4c*/ 	.word	0x000088a0
        /*0c50*/ 	.word	0x00000003
        /*0c54*/ 	.word	0x00000168
        /*0c58*/ 	.short	0x010a
        /*0c5a*/ 	.byte	0xff
	.zero		1


	//   ....[182]....
        /*0c5c*/ 	.word	0x000088f0
        /*0c60*/ 	.word	0x00000000
        /*0c64*/ 	.word	0x00000180
        /*0c68*/ 	.short	0x010a
        /*0c6a*/ 	.byte	0xff
	.zero		1


	//   ....[183]....
        /*0c6c*/ 	.word	0x00008950
        /*0c70*/ 	.word	0x00000000
        /*0c74*/ 	.word	0x00000160
        /*0c78*/ 	.short	0x010a
        /*0c7a*/ 	.byte	0xff
	.zero		1


	//   ....[184]....
        /*0c7c*/ 	.word	0x000089a0
        /*0c80*/ 	.word	0x0000008d
        /*0c84*/ 	.word	0x000001a0
        /*0c88*/ 	.short	0x010a
        /*0c8a*/ 	.byte	0xff
	.zero		1


	//----- nvinfo : EIATTR_NUM_MBARRIERS
	.align		4
.L_44:
        /*0c8c*/ 	.byte	0x03, 0x38
        /*0c8e*/ 	.short	0x0041


	//----- nvinfo : EIATTR_EXIT_INSTR_OFFSETS
	.align		4
        /*0c90*/ 	.byte	0x04, 0x1c
        /*0c92*/ 	.short	(.L_46 - .L_45)


	//   ....[0]....
.L_45:
        /*0c94*/ 	.word	0x00003450


	//   ....[1]....
        /*0c98*/ 	.word	0x00003940


	//   ....[2]....
        /*0c9c*/ 	.word	0x000039a0


	//   ....[3]....
        /*0ca0*/ 	.word	0x00004c40


	//   ....[4]....
        /*0ca4*/ 	.word	0x00005840


	//   ....[5]....
        /*0ca8*/ 	.word	0x00005880


	//   ....[6]....
        /*0cac*/ 	.word	0x00007960


	//----- nvinfo : EIATTR_MAX_THREADS
	.align		4
.L_46:
        /*0cb0*/ 	.byte	0x04, 0x05
        /*0cb2*/ 	.short	(.L_48 - .L_47)
.L_47:
        /*0cb4*/ 	.word	0x00000100
        /*0cb8*/ 	.word	0x00000001
        /*0cbc*/ 	.word	0x00000001


	//----- nvinfo : EIATTR_CRS_STACK_SIZE
	.align		4
.L_48:
        /*0cc0*/ 	.byte	0x04, 0x1e
        /*0cc2*/ 	.short	(.L_50 - .L_49)
.L_49:
        /*0cc4*/ 	.word	0x00000000


	//----- nvinfo : EIATTR_CBANK_PARAM_SIZE
	.align		4
.L_50:
        /*0cc8*/ 	.byte	0x03, 0x19
        /*0cca*/ 	.short	0x0800


	//----- nvinfo : EIATTR_PARAM_CBANK
	.align		4
        /*0ccc*/ 	.byte	0x04, 0x0a
        /*0cce*/ 	.short	(.L_52 - .L_51)
	.align		4
.L_51:
        /*0cd0*/ 	.word	index@(.nv.constant0._ZN7cutlass13device_kernelINS_4gemm6kernel13GemmUniversalIN4cute5tupleIJiiiiEEENS1_10collective13CollectiveMmaINS1_35MainloopSm100TmaUmmaWarpSpecializedILi22ELi2ELi4ENS5_IJNS4_1CILi2EEENSA_ILi1EEESC_EEEEENS5_IJNSA_ILi256EEENSA_ILi48EEENSA_ILi64EEEEEENS_12float_e4m3_tENS5_IJlSC_lEEESJ_SK_NS4_8TiledMMAINS4_8MMA_AtomIJNS4_10MMA_TraitsINS4_25SM100_MMA_F8F6F4_2x1SM_SSEJSJ_SJ_fSF_SG_NS4_17integral_constantINS4_4UMMA5MajorELSR_0EEESS_NSP_INSQ_7ScaleInELST_0EEESU_EEEEEENS4_6LayoutINS5_IJSC_SC_SC_EEENS5_IJNSA_ILi0EEESZ_SZ_EEEEENS5_IJNS4_10UnderscoreES12_S12_EEEEENS4_18SM100_TMA_2SM_LOADENS4_14ComposedLayoutINS4_7SwizzleILi2ELi4ELi3EEENS4_18smem_ptr_flag_bitsILi8EEENSX_INS5_IJNSA_ILi8EEESH_EEENS5_IJSH_SC_EEEEEEEvNS4_8identityES15_S1F_vS1G_EENS_8epilogue10collective18CollectiveEpilogueINS1I_23Sm100TmaWarpSpecializedILi1ELi1ELi48ELb0ELb0EEEJNS5_IJNSA_ILi128EEESG_SH_EEENS5_IJNSX_IS1N_SC_EENSX_ISG_SC_EEEEESJ_SK_SJ_SK_NS1I_6fusion15FusionCallbacksIS1M_NS1S_17LinearCombinationISJ_fSJ_fLNS_15FloatRoundStyleE2EEES1O_S1R_JEEENS4_5SM1004TMEM4LOAD26SM100_TMEM_LOAD_32dp32b16xENS4_13SM90_TMA_LOADENS16_INS17_ILi0ELi4ELi3EEES1A_NSX_INS5_IJS1B_NSA_ILi16EEEEEENS5_IJS24_SC_EEEEEEENS4_39AutoVectorizingCopyWithAssumedAlignmentILi128EEENS4_14SM90_TMA_STOREES28_S2A_S2A_EEEvvEEEEvNT_6ParamsE)
        /*0cd4*/ 	.short	0x0380
        /*0cd6*/ 	.short	0x0800


	//----- nvinfo : EIATTR_SW_WAR
	.align		4
.L_52:
        /*0cd8*/ 	.byte	0x04, 0x36
        /*0cda*/ 	.short	(.L_54 - .L_53)
.L_53:
        /*0cdc*/ 	.word	0x00000008
.L_54:


//--------------------- .nv.callgraph             --------------------------
	.section	.nv.callgraph,"",@"SHT_CUDA_CALLGRAPH"
	.align	4
	.sectionentsize	8
	.align		4
        /*0000*/ 	.word	0x00000000
	.align		4
        /*0004*/ 	.word	0xffffffff
	.align		4
        /*0008*/ 	.word	index@(_ZN7cutlass13device_kernelINS_4gemm6kernel13GemmUniversalIN4cute5tupleIJiiiiEEENS1_10collective13CollectiveMmaINS1_35MainloopSm100TmaUmmaWarpSpecializedILi22ELi2ELi4ENS5_IJNS4_1CILi2EEENSA_ILi1EEESC_EEEEENS5_IJNSA_ILi256EEENSA_ILi48EEENSA_ILi64EEEEEENS_12float_e4m3_tENS5_IJlSC_lEEESJ_SK_NS4_8TiledMMAINS4_8MMA_AtomIJNS4_10MMA_TraitsINS4_25SM100_MMA_F8F6F4_2x1SM_SSEJSJ_SJ_fSF_SG_NS4_17integral_constantINS4_4UMMA5MajorELSR_0EEESS_NSP_INSQ_7ScaleInELST_0EEESU_EEEEEENS4_6LayoutINS5_IJSC_SC_SC_EEENS5_IJNSA_ILi0EEESZ_SZ_EEEEENS5_IJNS4_10UnderscoreES12_S12_EEEEENS4_18SM100_TMA_2SM_LOADENS4_14ComposedLayoutINS4_7SwizzleILi2ELi4ELi3EEENS4_18smem_ptr_flag_bitsILi8EEENSX_INS5_IJNSA_ILi8EEESH_EEENS5_IJSH_SC_EEEEEEEvNS4_8identityES15_S1F_vS1G_EENS_8epilogue10collective18CollectiveEpilogueINS1I_23Sm100TmaWarpSpecializedILi1ELi1ELi48ELb0ELb0EEEJNS5_IJNSA_ILi128EEESG_SH_EEENS5_IJNSX_IS1N_SC_EENSX_ISG_SC_EEEEESJ_SK_SJ_SK_NS1I_6fusion15FusionCallbacksIS1M_NS1S_17LinearCombinationISJ_fSJ_fLNS_15FloatRoundStyleE2EEES1O_S1R_JEEENS4_5SM1004TMEM4LOAD26SM100_TMEM_LOAD_32dp32b16xENS4_13SM90_TMA_LOADENS16_INS17_ILi0ELi4ELi3EEES1A_NSX_INS5_IJS1B_NSA_ILi16EEEEEENS5_IJS24_SC_EEEEEEENS4_39AutoVectorizingCopyWithAssumedAlignmentILi128EEENS4_14SM90_TMA_STOREES28_S2A_S2A_EEEvvEEEEvNT_6ParamsE)
	.align		4
        /*000c*/ 	.word	index@(__assertfail)
	.align		4
        /*0010*/ 	.word	0x00000000
	.align		4
        /*0014*/ 	.word	0xfffffffe
	.align		4
        /*0018*/ 	.word	0x00000000
	.align		4
        /*001c*/ 	.word	0xfffffffd
	.align		4
        /*0020*/ 	.word	0x00000000
	.align		4
        /*0024*/ 	.word	0xfffffffc


//--------------------- .nv.constant4             --------------------------
	.section	.nv.constant4,"a",@progbits
	.align	8
	.align		8
.nv.constant4:
        /*0000*/ 	.dword	__assertfail
	.align		8
        /*0008*/ 	.dword	__unnamed_1
	.align		8
        /*0010*/ 	.dword	_ZN40_INTERNAL_547ffd48_4_k_cu_a3781af8_294374cuda3std3__45__cpo5beginE
	.align		8
        /*0018*/ 	.dword	_ZN40_INTERNAL_547ffd48_4_k_cu_a3781af8_294374cuda3std3__45__cpo3endE
	.align		8
        /*0020*/ 	.dword	_ZN40_INTERNAL_547ffd48_4_k_cu_a3781af8_294374cuda3std3__45__cpo6cbeginE
	.align		8
        /*0028*/ 	.dword	_ZN40_INTERNAL_547ffd48_4_k_cu_a3781af8_294374cuda3std3__45__cpo4cendE
	.align		8
        /*0030*/ 	.dword	_ZN40_INTERNAL_547ffd48_4_k_cu_a3781af8_294374cuda3std3__442_GLOBAL__N__547ffd48_4_k_cu_a3781af8_294376ignoreE
	.align		8
        /*0038*/ 	.dword	_ZN40_INTERNAL_547ffd48_4_k_cu_a3781af8_294374cuda3std3__419piecewise_constructE
	.align		8
        /*0040*/ 	.dword	_ZN40_INTERNAL_547ffd48_4_k_cu_a3781af8_294374cuda3std3__48in_placeE
	.align		8
        /*0048*/ 	.dword	_ZN40_INTERNAL_547ffd48_4_k_cu_a3781af8_294374cuda3std6ranges3__45__cpo4swapE
	.align		8
        /*0050*/ 	.dword	_ZN40_INTERNAL_547ffd48_4_k_cu_a3781af8_294374cuda3std6ranges3__45__cpo9iter_moveE
	.align		8
        /*0058*/ 	.dword	_ZN40_INTERNAL_547ffd48_4_k_cu_a3781af8_294374cute7productE
	.align		8
        /*0060*/ 	.dword	_ZN40_INTERNAL_547ffd48_4_k_cu_a3781af8_294374cute1_E
	.align		8
        /*0068*/ 	.dword	$str$25
	.align		8
        /*0070*/ 	.dword	$str$26


//--------------------- .text._ZN7cutlass13device_kernelINS_4gemm6kernel13GemmUniversalIN4cute5tupleIJiiiiEEENS1_10collective13CollectiveMmaINS1_35MainloopSm100TmaUmmaWarpSpecializedILi22ELi2ELi4ENS5_IJNS4_1CILi2EEENSA_ILi1EEESC_EEEEENS5_IJNSA_ILi256EEENSA_ILi48EEENSA_ILi64EEEEEENS_12float_e4m3_tENS5_IJlSC_lEEESJ_SK_NS4_8TiledMMAINS4_8MMA_AtomIJNS4_10MMA_TraitsINS4_25SM100_MMA_F8F6F4_2x1SM_SSEJSJ_SJ_fSF_SG_NS4_17integral_constantINS4_4UMMA5MajorELSR_0EEESS_NSP_INSQ_7ScaleInELST_0EEESU_EEEEEENS4_6LayoutINS5_IJSC_SC_SC_EEENS5_IJNSA_ILi0EEESZ_SZ_EEEEENS5_IJNS4_10UnderscoreES12_S12_EEEEENS4_18SM100_TMA_2SM_LOADENS4_14ComposedLayoutINS4_7SwizzleILi2ELi4ELi3EEENS4_18smem_ptr_flag_bitsILi8EEENSX_INS5_IJNSA_ILi8EEESH_EEENS5_IJSH_SC_EEEEEEEvNS4_8identityES15_S1F_vS1G_EENS_8epilogue10collective18CollectiveEpilogueINS1I_23Sm100TmaWarpSpecializedILi1ELi1ELi48ELb0ELb0EEEJNS5_IJNSA_ILi128EEESG_SH_EEENS5_IJNSX_IS1N_SC_EENSX_ISG_SC_EEEEESJ_SK_SJ_SK_NS1I_6fusion15FusionCallbacksIS1M_NS1S_17LinearCombinationISJ_fSJ_fLNS_15FloatRoundStyleE2EEES1O_S1R_JEEENS4_5SM1004TMEM4LOAD26SM100_TMEM_LOAD_32dp32b16xENS4_13SM90_TMA_LOADENS16_INS17_ILi0ELi4ELi3EEES1A_NSX_INS5_IJS1B_NSA_ILi16EEEEEENS5_IJS24_SC_EEEEEEENS4_39AutoVectorizingCopyWithAssumedAlignmentILi128EEENS4_14SM90_TMA_STOREES28_S2A_S2A_EEEvvEEEEvNT_6ParamsE --------------------------
	.section	.text._ZN7cutlass13device_kernelINS_4gemm6kernel13GemmUniversalIN4cute5tupleIJiiiiEEENS1_10collective13CollectiveMmaINS1_35MainloopSm100TmaUmmaWarpSpecializedILi22ELi2ELi4ENS5_IJNS4_1CILi2EEENSA_ILi1EEESC_EEEEENS5_IJNSA_ILi256EEENSA_ILi48EEENSA_ILi64EEEEEENS_12float_e4m3_tENS5_IJlSC_lEEESJ_SK_NS4_8TiledMMAINS4_8MMA_AtomIJNS4_10MMA_TraitsINS4_25SM100_MMA_F8F6F4_2x1SM_SSEJSJ_SJ_fSF_SG_NS4_17integral_constantINS4_4UMMA5MajorELSR_0EEESS_NSP_INSQ_7ScaleInELST_0EEESU_EEEEEENS4_6LayoutINS5_IJSC_SC_SC_EEENS5_IJNSA_ILi0EEESZ_SZ_EEEEENS5_IJNS4_10UnderscoreES12_S12_EEEEENS4_18SM100_TMA_2SM_LOADENS4_14ComposedLayoutINS4_7SwizzleILi2ELi4ELi3EEENS4_18smem_ptr_flag_bitsILi8EEENSX_INS5_IJNSA_ILi8EEESH_EEENS5_IJSH_SC_EEEEEEEvNS4_8identityES15_S1F_vS1G_EENS_8epilogue10collective18CollectiveEpilogueINS1I_23Sm100TmaWarpSpecializedILi1ELi1ELi48ELb0ELb0EEEJNS5_IJNSA_ILi128EEESG_SH_EEENS5_IJNSX_IS1N_SC_EENSX_ISG_SC_EEEEESJ_SK_SJ_SK_NS1I_6fusion15FusionCallbacksIS1M_NS1S_17LinearCombinationISJ_fSJ_fLNS_15FloatRoundStyleE2EEES1O_S1R_JEEENS4_5SM1004TMEM4LOAD26SM100_TMEM_LOAD_32dp32b16xENS4_13SM90_TMA_LOADENS16_INS17_ILi0ELi4ELi3EEES1A_NSX_INS5_IJS1B_NSA_ILi16EEEEEENS5_IJS24_SC_EEEEEEENS4_39AutoVectorizingCopyWithAssumedAlignmentILi128EEENS4_14SM90_TMA_STOREES28_S2A_S2A_EEEvvEEEEvNT_6ParamsE,"ax",@progbits
	.align	128
.text._ZN7cutlass13device_kernelINS_4gemm6kernel13GemmUniversalIN4cute5tupleIJiiiiEEENS1_10collective13CollectiveMmaINS1_35MainloopSm100TmaUmmaWarpSpecializedILi22ELi2ELi4ENS5_IJNS4_1CILi2EEENSA_ILi1EEESC_EEEEENS5_IJNSA_ILi256EEENSA_ILi48EEENSA_ILi64EEEEEENS_12float_e4m3_tENS5_IJlSC_lEEESJ_SK_NS4_8TiledMMAINS4_8MMA_AtomIJNS4_10MMA_TraitsINS4_25SM100_MMA_F8F6F4_2x1SM_SSEJSJ_SJ_fSF_SG_NS4_17integral_constantINS4_4UMMA5MajorELSR_0EEESS_NSP_INSQ_7ScaleInELST_0EEESU_EEEEEENS4_6LayoutINS5_IJSC_SC_SC_EEENS5_IJNSA_ILi0EEESZ_SZ_EEEEENS5_IJNS4_10UnderscoreES12_S12_EEEEENS4_18SM100_TMA_2SM_LOADENS4_14ComposedLayoutINS4_7SwizzleILi2ELi4ELi3EEENS4_18smem_ptr_flag_bitsILi8EEENSX_INS5_IJNSA_ILi8EEESH_EEENS5_IJSH_SC_EEEEEEEvNS4_8identityES15_S1F_vS1G_EENS_8epilogue10collective18CollectiveEpilogueINS1I_23Sm100TmaWarpSpecializedILi1ELi1ELi48ELb0ELb0EEEJNS5_IJNSA_ILi128EEESG_SH_EEENS5_IJNSX_IS1N_SC_EENSX_ISG_SC_EEEEESJ_SK_SJ_SK_NS1I_6fusion15FusionCallbacksIS1M_NS1S_17LinearCombinationISJ_fSJ_fLNS_15FloatRoundStyleE2EEES1O_S1R_JEEENS4_5SM1004TMEM4LOAD26SM100_TMEM_LOAD_32dp32b16xENS4_13SM90_TMA_LOADENS16_INS17_ILi0ELi4ELi3EEES1A_NSX_INS5_IJS1B_NSA_ILi16EEEEEENS5_IJS24_SC_EEEEEEENS4_39AutoVectorizingCopyWithAssumedAlignmentILi128EEENS4_14SM90_TMA_STOREES28_S2A_S2A_EEEvvEEEEvNT_6ParamsE:
        .type           _ZN7cutlass13device_kernelINS_4gemm6kernel13GemmUniversalIN4cute5tupleIJiiiiEEENS1_10collective13CollectiveMmaINS1_35MainloopSm100TmaUmmaWarpSpecializedILi22ELi2ELi4ENS5_IJNS4_1CILi2EEENSA_ILi1EEESC_EEEEENS5_IJNSA_ILi256EEENSA_ILi48EEENSA_ILi64EEEEEENS_12float_e4m3_tENS5_IJlSC_lEEESJ_SK_NS4_8TiledMMAINS4_8MMA_AtomIJNS4_10MMA_TraitsINS4_25SM100_MMA_F8F6F4_2x1SM_SSEJSJ_SJ_fSF_SG_NS4_17integral_constantINS4_4UMMA5MajorELSR_0EEESS_NSP_INSQ_7ScaleInELST_0EEESU_EEEEEENS4_6LayoutINS5_IJSC_SC_SC_EEENS5_IJNSA_ILi0EEESZ_SZ_EEEEENS5_IJNS4_10UnderscoreES12_S12_EEEEENS4_18SM100_TMA_2SM_LOADENS4_14ComposedLayoutINS4_7SwizzleILi2ELi4ELi3EEENS4_18smem_ptr_flag_bitsILi8EEENSX_INS5_IJNSA_ILi8EEESH_EEENS5_IJSH_SC_EEEEEEEvNS4_8identityES15_S1F_vS1G_EENS_8epilogue10collective18CollectiveEpilogueINS1I_23Sm100TmaWarpSpecializedILi1ELi1ELi48ELb0ELb0EEEJNS5_IJNSA_ILi128EEESG_SH_EEENS5_IJNSX_IS1N_SC_EENSX_ISG_SC_EEEEESJ_SK_SJ_SK_NS1I_6fusion15FusionCallbacksIS1M_NS1S_17LinearCombinationISJ_fSJ_fLNS_15FloatRoundStyleE2EEES1O_S1R_JEEENS4_5SM1004TMEM4LOAD26SM100_TMEM_LOAD_32dp32b16xENS4_13SM90_TMA_LOADENS16_INS17_ILi0ELi4ELi3EEES1A_NSX_INS5_IJS1B_NSA_ILi16EEEEEENS5_IJS24_SC_EEEEEEENS4_39AutoVectorizingCopyWithAssumedAlignmentILi128EEENS4_14SM90_TMA_STOREES28_S2A_S2A_EEEvvEEEEvNT_6ParamsE,@function
        .size           _ZN7cutlass13device_kernelINS_4gemm6kernel13GemmUniversalIN4cute5tupleIJiiiiEEENS1_10collective13CollectiveMmaINS1_35MainloopSm100TmaUmmaWarpSpecializedILi22ELi2ELi4ENS5_IJNS4_1CILi2EEENSA_ILi1EEESC_EEEEENS5_IJNSA_ILi256EEENSA_ILi48EEENSA_ILi64EEEEEENS_12float_e4m3_tENS5_IJlSC_lEEESJ_SK_NS4_8TiledMMAINS4_8MMA_AtomIJNS4_10MMA_TraitsINS4_25SM100_MMA_F8F6F4_2x1SM_SSEJSJ_SJ_fSF_SG_NS4_17integral_constantINS4_4UMMA5MajorELSR_0EEESS_NSP_INSQ_7ScaleInELST_0EEESU_EEEEEENS4_6LayoutINS5_IJSC_SC_SC_EEENS5_IJNSA_ILi0EEESZ_SZ_EEEEENS5_IJNS4_10UnderscoreES12_S12_EEEEENS4_18SM100_TMA_2SM_LOADENS4_14ComposedLayoutINS4_7SwizzleILi2ELi4ELi3EEENS4_18smem_ptr_flag_bitsILi8EEENSX_INS5_IJNSA_ILi8EEESH_EEENS5_IJSH_SC_EEEEEEEvNS4_8identityES15_S1F_vS1G_EENS_8epilogue10collective18CollectiveEpilogueINS1I_23Sm100TmaWarpSpecializedILi1ELi1ELi48ELb0ELb0EEEJNS5_IJNSA_ILi128EEESG_SH_EEENS5_IJNSX_IS1N_SC_EENSX_ISG_SC_EEEEESJ_SK_SJ_SK_NS1I_6fusion15FusionCallbacksIS1M_NS1S_17LinearCombinationISJ_fSJ_fLNS_15FloatRoundStyleE2EEES1O_S1R_JEEENS4_5SM1004TMEM4LOAD26SM100_TMEM_LOAD_32dp32b16xENS4_13SM90_TMA_LOADENS16_INS17_ILi0ELi4ELi3EEES1A_NSX_INS5_IJS1B_NSA_ILi16EEEEEENS5_IJS24_SC_EEEEEEENS4_39AutoVectorizingCopyWithAssumedAlignmentILi128EEENS4_14SM90_TMA_STOREES28_S2A_S2A_EEEvvEEEEvNT_6ParamsE,(.L_x_202 - _ZN7cutlass13device_kernelINS_4gemm6kernel13GemmUniversalIN4cute5tupleIJiiiiEEENS1_10collective13CollectiveMmaINS1_35MainloopSm100TmaUmmaWarpSpecializedILi22ELi2ELi4ENS5_IJNS4_1CILi2EEENSA_ILi1EEESC_EEEEENS5_IJNSA_ILi256EEENSA_ILi48EEENSA_ILi64EEEEEENS_12float_e4m3_tENS5_IJlSC_lEEESJ_SK_NS4_8TiledMMAINS4_8MMA_AtomIJNS4_10MMA_TraitsINS4_25SM100_MMA_F8F6F4_2x1SM_SSEJSJ_SJ_fSF_SG_NS4_17integral_constantINS4_4UMMA5MajorELSR_0EEESS_NSP_INSQ_7ScaleInELST_0EEESU_EEEEEENS4_6LayoutINS5_IJSC_SC_SC_EEENS5_IJNSA_ILi0EEESZ_SZ_EEEEENS5_IJNS4_10UnderscoreES12_S12_EEEEENS4_18SM100_TMA_2SM_LOADENS4_14ComposedLayoutINS4_7SwizzleILi2ELi4ELi3EEENS4_18smem_ptr_flag_bitsILi8EEENSX_INS5_IJNSA_ILi8EEESH_EEENS5_IJSH_SC_EEEEEEEvNS4_8identityES15_S1F_vS1G_EENS_8epilogue10collective18CollectiveEpilogueINS1I_23Sm100TmaWarpSpecializedILi1ELi1ELi48ELb0ELb0EEEJNS5_IJNSA_ILi128EEESG_SH_EEENS5_IJNSX_IS1N_SC_EENSX_ISG_SC_EEEEESJ_SK_SJ_SK_NS1I_6fusion15FusionCallbacksIS1M_NS1S_17LinearCombinationISJ_fSJ_fLNS_15FloatRoundStyleE2EEES1O_S1R_JEEENS4_5SM1004TMEM4LOAD26SM100_TMEM_LOAD_32dp32b16xENS4_13SM90_TMA_LOADENS16_INS17_ILi0ELi4ELi3EEES1A_NSX_INS5_IJS1B_NSA_ILi16EEEEEENS5_IJS24_SC_EEEEEEENS4_39AutoVectorizingCopyWithAssumedAlignmentILi128EEENS4_14SM90_TMA_STOREES28_S2A_S2A_EEEvvEEEEvNT_6ParamsE)
        .other          _ZN7cutlass13device_kernelINS_4gemm6kernel13GemmUniversalIN4cute5tupleIJiiiiEEENS1_10collective13CollectiveMmaINS1_35MainloopSm100TmaUmmaWarpSpecializedILi22ELi2ELi4ENS5_IJNS4_1CILi2EEENSA_ILi1EEESC_EEEEENS5_IJNSA_ILi256EEENSA_ILi48EEENSA_ILi64EEEEEENS_12float_e4m3_tENS5_IJlSC_lEEESJ_SK_NS4_8TiledMMAINS4_8MMA_AtomIJNS4_10MMA_TraitsINS4_25SM100_MMA_F8F6F4_2x1SM_SSEJSJ_SJ_fSF_SG_NS4_17integral_constantINS4_4UMMA5MajorELSR_0EEESS_NSP_INSQ_7ScaleInELST_0EEESU_EEEEEENS4_6LayoutINS5_IJSC_SC_SC_EEENS5_IJNSA_ILi0EEESZ_SZ_EEEEENS5_IJNS4_10UnderscoreES12_S12_EEEEENS4_18SM100_TMA_2SM_LOADENS4_14ComposedLayoutINS4_7SwizzleILi2ELi4ELi3EEENS4_18smem_ptr_flag_bitsILi8EEENSX_INS5_IJNSA_ILi8EEESH_EEENS5_IJSH_SC_EEEEEEEvNS4_8identityES15_S1F_vS1G_EENS_8epilogue10collective18CollectiveEpilogueINS1I_23Sm100TmaWarpSpecializedILi1ELi1ELi48ELb0ELb0EEEJNS5_IJNSA_ILi128EEESG_SH_EEENS5_IJNSX_IS1N_SC_EENSX_ISG_SC_EEEEESJ_SK_SJ_SK_NS1I_6fusion15FusionCallbacksIS1M_NS1S_17LinearCombinationISJ_fSJ_fLNS_15FloatRoundStyleE2EEES1O_S1R_JEEENS4_5SM1004TMEM4LOAD26SM100_TMEM_LOAD_32dp32b16xENS4_13SM90_TMA_LOADENS16_INS17_ILi0ELi4ELi3EEES1A_NSX_INS5_IJS1B_NSA_ILi16EEEEEENS5_IJS24_SC_EEEEEEENS4_39AutoVectorizingCopyWithAssumedAlignmentILi128EEENS4_14SM90_TMA_STOREES28_S2A_S2A_EEEvvEEEEvNT_6ParamsE,@"STO_CUDA_ENTRY STV_DEFAULT"
_ZN7cutlass13device_kernelINS_4gemm6kernel13GemmUniversalIN4cute5tupleIJiiiiEEENS1_10collective13CollectiveMmaINS1_35MainloopSm100TmaUmmaWarpSpecializedILi22ELi2ELi4ENS5_IJNS4_1CILi2EEENSA_ILi1EEESC_EEEEENS5_IJNSA_ILi256EEENSA_ILi48EEENSA_ILi64EEEEEENS_12float_e4m3_tENS5_IJlSC_lEEESJ_SK_NS4_8TiledMMAINS4_8MMA_AtomIJNS4_10MMA_TraitsINS4_25SM100_MMA_F8F6F4_2x1SM_SSEJSJ_SJ_fSF_SG_NS4_17integral_constantINS4_4UMMA5MajorELSR_0EEESS_NSP_INSQ_7ScaleInELST_0EEESU_EEEEEENS4_6LayoutINS5_IJSC_SC_SC_EEENS5_IJNSA_ILi0EEESZ_SZ_EEEEENS5_IJNS4_10UnderscoreES12_S12_EEEEENS4_18SM100_TMA_2SM_LOADENS4_14ComposedLayoutINS4_7SwizzleILi2ELi4ELi3EEENS4_18smem_ptr_flag_bitsILi8EEENSX_INS5_IJNSA_ILi8EEESH_EEENS5_IJSH_SC_EEEEEEEvNS4_8identityES15_S1F_vS1G_EENS_8epilogue10collective18CollectiveEpilogueINS1I_23Sm100TmaWarpSpecializedILi1ELi1ELi48ELb0ELb0EEEJNS5_IJNSA_ILi128EEESG_SH_EEENS5_IJNSX_IS1N_SC_EENSX_ISG_SC_EEEEESJ_SK_SJ_SK_NS1I_6fusion15FusionCallbacksIS1M_NS1S_17LinearCombinationISJ_fSJ_fLNS_15FloatRoundStyleE2EEES1O_S1R_JEEENS4_5SM1004TMEM4LOAD26SM100_TMEM_LOAD_32dp32b16xENS4_13SM90_TMA_LOADENS16_INS17_ILi0ELi4ELi3EEES1A_NSX_INS5_IJS1B_NSA_ILi16EEEEEENS5_IJS24_SC_EEEEEEENS4_39AutoVectorizingCopyWithAssumedAlignmentILi128EEENS4_14SM90_TMA_STOREES28_S2A_S2A_EEEvvEEEEvNT_6ParamsE:
[----:B------:R-:W1:Y:S01]  /*0000*/  LDC R1, c[0x0][0x37c] ;  /* 0x0000df00ff017b82 */ /* 0x000e620000000800 */
[----:B------:R-:W2:Y:S01]  /*0010*/  S2R R139, SR_TID.X ;  /* 0x00000000008b7919 */ /* 0x000ea20000002100 */
[----:B------:R-:W3:Y:S06]  /*0020*/  LDCU.64 UR4, c[0x0][0x890] ;  /* 0x00011200ff0477ac */ /* 0x000eec0008000a00 */
[----:B------:R-:W4:Y:S01]  /*0030*/  S2UR UR37, SR_CgaCtaId ;  /* 0x00000000002579c3 */ /* 0x000f220000008800 */
[----:B------:R-:W-:Y:S02]  /*0040*/  PRMT R129, RZ, 0x7610, R129 ;  /* 0x00007610ff817816 */ /* 0x000fe40000000081 */
[----:B------:R-:W-:Y:S01]  /*0050*/  ELECT P1, URZ, PT ;  /* 0x0000000000ff782f */ /* 0x000fe20003820000 */
[----:B------:R-:W1:Y:S01]  /*0060*/  LDCU.64 UR44, c[0x0][0x358] ;  /* 0x00006b00ff2c77ac */ /* 0x000e620008000a00 */
[----:B---3--:R-:W-:-:S04]  /*0070*/  UISETP.NE.U32.AND UP0, UPT, UR4, URZ, UPT ;  /* 0x000000ff0400728c */ /* 0x008fc8000bf05070 */
[----:B------:R-:W-:Y:S02]  /*0080*/  UISETP.NE.AND.EX UP0, UPT, UR5, URZ, UPT, UP0 ;  /* 0x000000ff0500728c */ /* 0x000fe4000bf05300 */
[----:B----4-:R-:W-:Y:S02]  /*0090*/  ULOP3.LUT UR9, UR37, 0x1, URZ, 0xc0, !UPT ;  /* 0x0000000125097892 */ /* 0x010fe4000f8ec0ff */
[----:B------:R-:W-:Y:S01]  /*00a0*/  ULOP3.LUT UR8, UR37, 0x1, URZ, 0x3c, !UPT ;  /* 0x0000000125087892 */ /* 0x000fe2000f8e3cff */
[----:B--2---:R-:W-:-:S05]  /*00b0*/  SHF.R.U32.HI R133, RZ, 0x5, R139 ;  /* 0x00000005ff857819 */ /* 0x004fca000001168b */
[----:B------:R-:W2:Y:S02]  /*00c0*/  SHFL.IDX PT, R0, R133, RZ, 0x1f ;  /* 0x00001fff85007589 */ /* 0x000ea400000e0000 */
[----:B--2---:R-:W-:Y:S01]  /*00d0*/  R2UR UR10, R0 ;  /* 0x00000000000a72ca */ /* 0x004fe200000e0000 */
[----:B-1----:R-:W-:-:S14]  /*00e0*/  BRA.U UP0, `(.L_x_0) ;  /* 0x00000001002c7547 */ /* 0x002fdc000b800000 */
[----:B------:R-:W1:Y:S02]  /*00f0*/  LDCU.64 UR6, c[0x0][0x888] ;  /* 0x00011100ff0677ac */ /* 0x000e640008000a00 */
[----:B-1----:R-:W-:-:S04]  /*0100*/  UISETP.NE.U32.AND UP0, UPT, UR6, URZ, UPT ;  /* 0x000000ff0600728c */ /* 0x002fc8000bf05070 */
[----:B------:R-:W-:-:S09]  /*0110*/  UISETP.NE.AND.EX UP0, UPT, UR7, URZ, UPT, UP0 ;  /* 0x000000ff0700728c */ /* 0x000fd2000bf05300 */
[----:B------:R-:W-:Y:S05]  /*0120*/  BRA.U !UP0, `(.L_x_1) ;  /* 0x0000000108147547 */ /* 0x000fea000b800000 */
[----:B------:R-:W1:Y:S02]  /*0130*/  LDC.64 R2, c[0x0][0x888] ;  /* 0x00022200ff027b82 */ /* 0x000e640000000a00 */
[----:B-1----:R-:W2:Y:S01]  /*0140*/  LDG.E R0, desc[UR44][R2.64] ;  /* 0x0000002c02007981 */ /* 0x002ea2000c1e1900 */
[----:B------:R-:W-:Y:S01]  /*0150*/  HFMA2 R129, -RZ, RZ, 0, 5.9604644775390625e-08 ;  /* 0x00000001ff817431 */ /* 0x000fe200000001ff */
[----:B--2---:R-:W-:Y:S01]  /*0160*/  R2UR UR38, R0 ;  /* 0x00000000002672ca */ /* 0x004fe200000e0000 */
[----:B------:R-:W-:Y:S05]  /*0170*/  BRA `(.L_x_0) ;  /* 0x0000000000087947 */ /* 0x000fea0003800000 */
.L_x_1:
[----:B------:R-:W-:Y:S01]  /*0180*/  HFMA2 R129, -RZ, RZ, 0, 5.9604644775390625e-08 ;  /* 0x00000001ff817431 */ /* 0x000fe200000001ff */
[----:B------:R-:W1:Y:S02]  /*0190*/  LDCU UR38, c[0x0][0x880] ;  /* 0x00011000ff2677ac */ /* 0x000e640008000800 */
.L_x_0:
[----:B------:R-:W2:Y:S02]  /*01a0*/  LDCU.64 UR6, c[0x0][0x8b0] ;  /* 0x00011600ff0677ac */ /* 0x000ea40008000a00 */
[----:B--2---:R-:W-:-:S04]  /*01b0*/  UISETP.NE.U32.AND UP0, UPT, UR6, URZ, UPT ;  /* 0x000000ff0600728c */ /* 0x004fc8000bf05070 */
[----:B------:R-:W-:-:S09]  /*01c0*/  UISETP.NE.AND.EX UP0, UPT, UR7, URZ, UPT, UP0 ;  /* 0x000000ff0700728c */ /* 0x000fd2000bf05300 */
[----:B------:R-:W-:Y:S05]  /*01d0*/  BRA.U UP0, `(.L_x_2) ;  /* 0x0000000100207547 */ /* 0x000fea000b800000 */
[----:B------:R-:W2:Y:S02]  /*01e0*/  LDCU.64 UR6, c[0x0][0x8a8] ;  /* 0x00011500ff0677ac */ /* 0x000ea40008000a00 */
[----:B--2---:R-:W-:-:S04]  /*01f0*/  UISETP.NE.U32.AND UP0, UPT, UR6, URZ, UPT ;  /* 0x000000ff0600728c */ /* 0x004fc8000bf05070 */
[----:B------:R-:W-:-:S09]  /*0200*/  UISETP.NE.AND.EX UP0, UPT, UR7, URZ, UPT, UP0 ;  /* 0x000000ff0700728c */ /* 0x000fd2000bf05300 */
[----:B------:R-:W-:Y:S05]  /*0210*/  BRA.U !UP0, `(.L_x_3) ;  /* 0x00000001080c7547 */ /* 0x000fea000b800000 */
[----:B------:R-:W2:Y:S02]  /*0220*/  LDC.64 R64, c[0x0][0x8a8] ;  /* 0x00022a00ff407b82 */ /* 0x000ea40000000a00 */
[----:B--2---:R2:W5:Y:S01]  /*0230*/  LDG.E R64, desc[UR44][R64.64] ;  /* 0x0000002c40407981 */ /* 0x004562000c1e1900 */
[----:B------:R-:W-:Y:S05]  /*0240*/  BRA `(.L_x_2) ;  /* 0x0000000000047947 */ /* 0x000fea0003800000 */
.L_x_3:
[----:B------:R-:W3:Y:S02]  /*0250*/  LDC R64, c[0x0][0x8a0] ;  /* 0x00022800ff407b82 */ /* 0x000ee40000000800 */
.L_x_2:
[----:B------:R-:W-:Y:S01]  /*0260*/  IMAD.U32 R0, RZ, RZ, UR10 ;  /* 0x0000000aff007e24 */ /* 0x000fe2000f8e00ff */
[----:B------:R-:W-:Y:S04]  /*0270*/  BSSY.RECONVERGENT B0, `(.L_x_4) ;  /* 0x000000c000007945 */ /* 0x000fe80003800200 */
[C---:B------:R-:W-:Y:S02]  /*0280*/  ISETP.NE.OR P2, PT, R0.reuse, 0x1, !P1 ;  /* 0x000000010000780c */ /* 0x040fe40004f45670 */
[----:B------:R-:W-:-:S11]  /*0290*/  ISETP.NE.OR P0, PT, R0, 0x3, !P1 ;  /* 0x000000030000780c */ /* 0x000fd60004f05670 */
[----:B------:R-:W-:Y:S05]  /*02a0*/  @P2 BRA `(.L_x_5) ;  /* 0x0000000000202947 */ /* 0x000fea0003800000 */
[----:B------:R-:W4:Y:S02]  /*02b0*/  LDCU.64 UR6, c[0x0][0x348] ;  /* 0x00006900ff0677ac */ /* 0x000f240008000a00 */
[----:B----4-:R-:W-:Y:S02]  /*02c0*/  UIADD3 UR12, UP1, UPT, UR6, 0x80, URZ ;  /* 0x00000080060c7890 */ /* 0x010fe4000ff3e0ff */
[----:B------:R-:W-:Y:S02]  /*02d0*/  UIADD3 UR6, UP0, UPT, UR6, 0x180, URZ ;  /* 0x0000018006067890 */ /* 0x000fe4000ff1e0ff */
[----:B------:R-:W-:Y:S02]  /*02e0*/  UIADD3.X UR13, UPT, UPT, URZ, UR7, URZ, UP1, !UPT ;  /* 0x00000007ff0d7290 */ /* 0x000fe40008ffe4ff */
[----:B------:R-:W-:-:S07]  /*02f0*/  UIADD3.X UR7, UPT, UPT, URZ, UR7, URZ, UP0, !UPT ;  /* 0x00000007ff077290 */ /* 0x000fce00087fe4ff */
[----:B------:R4:W-:Y:S02]  /*0300*/  UTMACCTL.PF [UR12] ;  /* 0x000000000c0079b9 */ /* 0x0009e40008040000 */
[----:B------:R4:W-:Y:S02]  /*0310*/  UTMACCTL.PF [UR6] ;  /* 0x00000000060079b9 */ /* 0x0009e40008040000 */
[----:B----4-:R-:W-:Y:S01]  /*0320*/  NOP ;  /* 0x0000000000007918 */ /* 0x010fe20000000000 */
.L_x_5:
[----:B-1----:R-:W-:Y:S05]  /*0330*/  BSYNC.RECONVERGENT B0 ;  /* 0x0000000000007941 */ /* 0x002fea0003800200 */
.L_x_4:
[----:B------:R-:W-:Y:S04]  /*0340*/  BSSY.RECONVERGENT B0, `(.L_x_6) ;  /* 0x000000a000007945 */ /* 0x000fe80003800200 */
[----:B------:R-:W-:Y:S05]  /*0350*/  @P0 BRA `(.L_x_7) ;  /* 0x0000000000200947 */ /* 0x000fea0003800000 */
[----:B------:R-:W1:Y:S02]  /*0360*/  LDCU.64 UR6, c[0x0][0x348] ;  /* 0x00006900ff0677ac */ /* 0x000e640008000a00 */
[----:B-1----:R-:W-:Y:S02]  /*0370*/  UIADD3 UR12, UP1, UPT, UR6, 0x580, URZ ;  /* 0x00000580060c7890 */ /* 0x002fe4000ff3e0ff */
[----:B------:R-:W-:Y:S02]  /*0380*/  UIADD3 UR6, UP0, UPT, UR6, 0x680, URZ ;  /* 0x0000068006067890 */ /* 0x000fe4000ff1e0ff */
[----:B------:R-:W-:Y:S02]  /*0390*/  UIADD3.X UR13, UPT, UPT, URZ, UR7, URZ, UP1, !UPT ;  /* 0x00000007ff0d7290 */ /* 0x000fe40008ffe4ff */
[----:B------:R-:W-:-:S07]  /*03a0*/  UIADD3.X UR7, UPT, UPT, URZ, UR7, URZ, UP0, !UPT ;  /* 0x00000007ff077290 */ /* 0x000fce00087fe4ff */
[----:B------:R1:W-:Y:S02]  /*03b0*/  UTMACCTL.PF [UR12] ;  /* 0x000000000c0079b9 */ /* 0x0003e40008040000 */
[----:B------:R1:W-:Y:S02]  /*03c0*/  UTMACCTL.PF [UR6] ;  /* 0x00000000060079b9 */ /* 0x0003e40008040000 */
[----:B-1----:R-:W-:Y:S01]  /*03d0*/  NOP ;  /* 0x0000000000007918 */ /* 0x002fe20000000000 */
.L_x_7:
[----:B------:R-:W-:Y:S05]  /*03e0*/  BSYNC.RECONVERGENT B0 ;  /* 0x0000000000007941 */ /* 0x000fea0003800200 */
.L_x_6:
[----:B------:R-:W1:Y:S01]  /*03f0*/  LDCU.64 UR6, c[0x0][0x888] ;  /* 0x00011100ff0677ac */ /* 0x000e620008000a00 */
[----:B------:R-:W-:Y:S02]  /*0400*/  UISETP.EQ.U32.AND UP1, UPT, UR4, URZ, UPT ;  /* 0x000000ff0400728c */ /* 0x000fe4000bf22070 */
[----:B------:R-:W-:Y:S02]  /*0410*/  UPLOP3.LUT UP5, UPT, UPT, UPT, UPT, 0x80, 0x8 ;  /* 0x000000000008789c */ /* 0x000fe40003faf070 */
[----:B-1----:R-:W-:-:S04]  /*0420*/  UISETP.NE.U32.AND UP0, UPT, UR6, URZ, UPT ;  /* 0x000000ff0600728c */ /* 0x002fc8000bf05070 */
[----:B------:R-:W-:-:S04]  /*0430*/  UISETP.NE.AND.EX UP0, UPT, UR7, URZ, UPT, UP0 ;  /* 0x000000ff0700728c */ /* 0x000fc8000bf05300 */
[----:B------:R-:W-:-:S04]  /*0440*/  UISETP.EQ.OR.EX UP2, UPT, UR5, URZ, !UP0, UP1 ;  /* 0x000000ff0500728c */ /* 0x000fc8000c742710 */
[----:B------:R-:W-:-:S05]  /*0450*/  UP2UR UR46, UPR, URZ, 0x4 ;  /* 0x00000004ff2e7883 */ /* 0x000fca0008000000 */
[----:B------:R-:W-:Y:S07]  /*0460*/  BRA.U !UP2, `(.L_x_8) ;  /* 0x000000010a207547 */ /* 0x000fee000b800000 */
[----:B------:R-:W-:Y:S01]  /*0470*/  UISETP.NE.U32.AND UP2, UPT, UR4, URZ, UPT ;  /* 0x000000ff0400728c */ /* 0x000fe2000bf45070 */
[----:B------:R-:W-:Y:S01]  /*0480*/  FSETP.NEU.AND P0, PT, RZ, UR38, PT ;  /* 0x00000026ff007c0b */ /* 0x000fe2000bf0d000 */
[----:B------:R-:W-:Y:S02]  /*0490*/  USEL UR4, URZ, 0xffffffff, UP0 ;  /* 0xffffffffff047887 */ /* 0x000fe40008000000 */
[----:B------:R-:W-:-:S10]  /*04a0*/  UISETP.NE.AND.EX UP2, UPT, UR5, URZ, UPT, UP2 ;  /* 0x000000ff0500728c */ /* 0x000fd4000bf45320 */
[----:B------:R-:W-:Y:S01]  /*04b0*/  VOTEU.ANY UP1, P0 ;  /* 0x0000000000ff7886 */ /* 0x000fe20000020100 */
[----:B------:R-:W-:-:S04]  /*04c0*/  @!UP2 USEL UR4, URZ, 0xffffffff, UP1 ;  /* 0xffffffffff04a887 */ /* 0x000fc80008800000 */
[----:B------:R-:W-:-:S04]  /*04d0*/  ULOP3.LUT UR4, UR4, 0x1, URZ, 0xc0, !UPT ;  /* 0x0000000104047892 */ /* 0x000fc8000f8ec0ff */
[----:B------:R-:W-:-:S11]  /*04e0*/  UISETP.NE.U32.AND UP5, UPT, UR4, 0x1, UPT ;  /* 0x000000010400788c */ /* 0x000fd6000bfa5070 */
.L_x_8:
[----:B------:R-:W1:Y:S01]  /*04f0*/  SHFL.IDX PT, R0, R133, RZ, 0x1f ;  /* 0x00001fff85007589 */ /* 0x000e6200000e0000 */
[----:B------:R-:W-:-:S04]  /*0500*/  UISETP.NE.AND UP1, UPT, UR10, 0x2, UPT ;  /* 0x000000020a00788c */ /* 0x000fc8000bf25270 */
[----:B------:R-:W-:Y:S02]  /*0510*/  UISETP.EQ.AND UP2, UPT, UR9, URZ, !UP1 ;  /* 0x000000ff0900728c */ /* 0x000fe4000cf42270 */
[----:B------:R-:W-:-:S04]  /*0520*/  USEL UR14, URZ, 0x1, UP1 ;  /* 0x00000001ff0e7887 */ /* 0x000fc80008800000 */
[----:B------:R-:W-:Y:S02]  /*0530*/  PLOP3.LUT P5, PT, P1, PT, UP2, 0x80, 0x8 ;  /* 0x000000000008781c */ /* 0x000fe40000faf028 */
[----:B-1----:R-:W-:-:S13]  /*0540*/  ISETP.NE.AND P0, PT, R0, RZ, PT ;  /* 0x000000ff0000720c */ /* 0x002fda0003f05270 */
[----:B------:R-:W-:Y:S05]  /*0550*/  @P0 BRA `(.L_x_9) ;  /* 0x0000000000e00947 */ /* 0x000fea0003800000 */
[----:B------:R-:W-:Y:S01]  /*0560*/  ELECT P0, URZ, PT ;  /* 0x0000000000ff782f */ /* 0x000fe20003800000 */
[----:B------:R-:W-:-:S12]  /*0570*/  BSSY.RECONVERGENT B0, `(.L_x_9) ;  /* 0x0000036000007945 */ /* 0x000fd80003800200 */
[----:B------:R-:W-:Y:S05]  /*0580*/  @!P0 BRA `(.L_x_10) ;  /* 0x0000000000d08947 */ /* 0x000fea0003800000 */
[----:B------:R-:W-:Y:S01]  /*0590*/  UMOV UR5, 0x400 ;  /* 0x0000040000057882 */ /* 0x000fe20000000000 */
[----:B------:R-:W-:Y:S01]  /*05a0*/  UMOV UR4, 0x1 ;  /* 0x0000000100047882 */ /* 0x000fe20000000000 */
[----:B------:R-:W-:Y:S02]  /*05b0*/  ULEA UR5, UR37, UR5, 0x18 ;  /* 0x0000000525057291 */ /* 0x000fe4000f8ec0ff */
[----:B------:R-:W-:-:S04]  /*05c0*/  UIADD3 UR6, UPT, UPT, -UR4, 0x100000, URZ ;  /* 0x0010000004067890 */ /* 0x000fc8000fffe1ff */
[----:B------:R-:W-:Y:S02]  /*05d0*/  USHF.L.U32 UR7, UR6, 0xb, URZ ;  /* 0x0000000b06077899 */ /* 0x000fe400080006ff */
[----:B------:R-:W-:Y:S01]  /*05e0*/  USHF.L.U32 UR6, UR6, 0x1, URZ ;  /* 0x0000000106067899 */ /* 0x000fe200080006ff */
[----:B------:R-:W1:Y:S11]  /*05f0*/  FENCE.VIEW.ASYNC.S ;  /* 0x00000000000073c6 */ /* 0x000e760000000000 */
[----:B-1----:R1:W4:Y:S01]  /*0600*/  SYNCS.EXCH.64 URZ, [UR5], UR6 ;  /* 0x0000000605ff75b2 */ /* 0x0023220008000100 */
[----:B------:R1:W1:Y:S01]  /*0610*/  SYNCS.EXCH.64 URZ, [UR5+0xb0], UR6 ;  /* 0x0000b00605ff75b2 */ /* 0x0002620008000100 */
        /* <DEDUP_REMOVED lines=42> */
[----:B----4-:R-:W-:Y:S01]  /*08c0*/  NOP ;  /* 0x0000000000007918 */ /* 0x010fe20000000000 */
.L_x_10:
[----:B-1----:R-:W-:Y:S05]  /*08d0*/  BSYNC.RECONVERGENT B0 ;  /* 0x0000000000007941 */ /* 0x002fea0003800200 */
.L_x_9:
[----:B------:R-:W1:Y:S01]  /*08e0*/  SHFL.IDX PT, R0, R133, RZ, 0x1f ;  /* 0x00001fff85007589 */ /* 0x000e6200000e0000 */
[----:B------:R-:W-:Y:S01]  /*08f0*/  NOP ;  /* 0x0000000000007918 */ /* 0x000fe20000000000 */
[----:B-1----:R-:W-:-:S13]  /*0900*/  ISETP.NE.AND P0, PT, R0, 0x1, PT ;  /* 0x000000010000780c */ /* 0x002fda0003f05270 */
[----:B------:R-:W-:Y:S05]  /*0910*/  @P0 BRA `(.L_x_11) ;  /* 0x00000000003c0947 */ /* 0x000fea0003800000 */
[----:B------:R-:W-:Y:S01]  /*0920*/  UMOV UR6, 0x400 ;  /* 0x0000040000067882 */ /* 0x000fe20000000000 */
[----:B------:R-:W-:Y:S01]  /*0930*/  UMOV UR5, 0x20 ;  /* 0x0000002000057882 */ /* 0x000fe20000000000 */
[----:B------:R-:W-:Y:S01]  /*0940*/  UMOV UR4, 0x80 ;  /* 0x0000008000047882 */ /* 0x000fe20000000000 */
[----:B------:R-:W-:Y:S02]  /*0950*/  ULEA UR6, UR37, UR6, 0x18 ;  /* 0x0000000625067291 */ /* 0x000fe4000f8ec0ff */
[----:B------:R-:W-:-:S04]  /*0960*/  UIADD3 UR12, UPT, UPT, -UR5, 0x100000, URZ ;  /* 0x00100000050c7890 */ /* 0x000fc8000fffe1ff */
[----:B------:R-:W-:Y:S02]  /*0970*/  USHF.L.U32 UR13, UR12, 0xb, URZ ;  /* 0x0000000b0c0d7899 */ /* 0x000fe400080006ff */
[----:B------:R-:W-:Y:S02]  /*0980*/  USHF.L.U32 UR12, UR12, 0x1, URZ ;  /* 0x000000010c0c7899 */ /* 0x000fe400080006ff */
[----:B------:R-:W-:-:S04]  /*0990*/  UIADD3 UR4, UPT, UPT, -UR4, 0x100000, URZ ;  /* 0x0010000004047890 */ /* 0x000fc8000fffe1ff */
[----:B------:R-:W-:Y:S02]  /*09a0*/  USHF.L.U32 UR5, UR4, 0xb, URZ ;  /* 0x0000000b04057899 */ /* 0x000fe400080006ff */
[----:B------:R-:W-:Y:S01]  /*09b0*/  USHF.L.U32 UR4, UR4, 0x1, URZ ;  /* 0x0000000104047899 */ /* 0x000fe200080006ff */
[----:B------:R-:W-:Y:S01]  /*09c0*/  ELECT P0, URZ, PT ;  /* 0x0000000000ff782f */ /* 0x000fe20003800000 */
[----:B------:R-:W1:Y:S02]  /*09d0*/  FENCE.VIEW.ASYNC.S ;  /* 0x00000000000073c6 */ /* 0x000e640000000000 */
[----:B-1----:R1:W4:Y:S08]  /*09e0*/  SYNCS.EXCH.64 URZ, [UR6+0x160], UR12 ;  /* 0x0001600c06ff75b2 */ /* 0x0023300008000100 */
[----:B------:R1:W1:Y:S01]  /*09f0*/  SYNCS.EXCH.64 URZ, [UR6+0x168], UR4 ;  /* 0x0001680406ff75b2 */ /* 0x0002620008000100 */
[----:B------:R-:W-:Y:S01]  /*0a00*/  NOP ;  /* 0x0000000000007918 */ /* 0x000fe20000000000 */
.L_x_11:
[----:B------:R-:W2:Y:S01]  /*0a10*/  SHFL.IDX PT, R0, R133, RZ, 0x1f ;  /* 0x00001fff85007589 */ /* 0x000ea200000e0000 */
[----:B------:R-:W-:Y:S01]  /*0a20*/  NOP ;  /* 0x0000000000007918 */ /* 0x000fe20000000000 */
[----:B--2---:R-:W-:-:S13]  /*0a30*/  ISETP.NE.AND P0, PT, R0, 0x3, PT ;  /* 0x000000030000780c */ /* 0x004fda0003f05270 */
[----:B------:R-:W-:Y:S05]  /*0a40*/  @P0 BRA `(.L_x_12) ;  /* 0x00000000002c0947 */ /* 0x000fea0003800000 */
[----:B-1----:R-:W-:Y:S01]  /*0a50*/  UMOV UR5, 0x400 ;  /* 0x0000040000057882 */ /* 0x002fe20000000000 */
[----:B------:R-:W-:Y:S01]  /*0a60*/  UMOV UR4, 0x20 ;  /* 0x0000002000047882 */ /* 0x000fe20000000000 */
[----:B------:R-:W-:Y:S02]  /*0a70*/  ULEA UR5, UR37, UR5, 0x18 ;  /* 0x0000000525057291 */ /* 0x000fe4000f8ec0ff */
[----:B------:R-:W-:-:S04]  /*0a80*/  UIADD3 UR6, UPT, UPT, -UR4, 0x100000, URZ ;  /* 0x0010000004067890 */ /* 0x000fc8000fffe1ff */
[----:B------:R-:W-:Y:S02]  /*0a90*/  USHF.L.U32 UR7, UR6, 0xb, URZ ;  /* 0x0000000b06077899 */ /* 0x000fe400080006ff */
[----:B------:R-:W-:Y:S01]  /*0aa0*/  USHF.L.U32 UR6, UR6, 0x1, URZ ;  /* 0x0000000106067899 */ /* 0x000fe200080006ff */
[----:B------:R-:W-:Y:S01]  /*0ab0*/  ELECT P0, URZ, PT ;  /* 0x0000000000ff782f */ /* 0x000fe20003800000 */
[----:B------:R-:W1:Y:S10]  /*0ac0*/  FENCE.VIEW.ASYNC.S ;  /* 0x00000000000073c6 */ /* 0x000e740000000000 */
[----:B-1----:R2:W1:Y:S01]  /*0ad0*/  SYNCS.EXCH.64 URZ, [UR5+0x170], UR6 ;  /* 0x0001700605ff75b2 */ /* 0x0024620008000100 */
[----:B------:R2:W1:Y:S02]  /*0ae0*/  SYNCS.EXCH.64 URZ, [UR5+0x178], UR6 ;  /* 0x0001780605ff75b2 */ /* 0x0004640008000100 */
[----:B--2---:R-:W-:Y:S01]  /*0af0*/  NOP ;  /* 0x0000000000007918 */ /* 0x004fe20000000000 */
.L_x_12:
[----:B------:R-:W2:Y:S01]  /*0b00*/  SHFL.IDX PT, R0, R133, RZ, 0x1f ;  /* 0x00001fff85007589 */ /* 0x000ea200000e0000 */
[----:B------:R-:W-:Y:S01]  /*0b10*/  NOP ;  /* 0x0000000000007918 */ /* 0x000fe20000000000 */
[----:B--2---:R-:W-:-:S13]  /*0b20*/  ISETP.NE.AND P0, PT, R0, 0x4, PT ;  /* 0x000000040000780c */ /* 0x004fda0003f05270 */
[----:B------:R-:W-:Y:S05]  /*0b30*/  @P0 BRA `(.L_x_13) ;  /* 0x0000000000480947 */ /* 0x000fea0003800000 */
[----:B-1----:R-:W-:Y:S01]  /*0b40*/  UMOV UR6, 0x1e0 ;  /* 0x000001e000067882 */ /* 0x002fe20000000000 */
[----:B------:R-:W-:Y:S01]  /*0b50*/  UMOV UR5, 0x400 ;  /* 0x0000040000057882 */ /* 0x000fe20000000000 */
[----:B------:R-:W-:Y:S01]  /*0b60*/  USEL UR6, UR6, 0x1a0, UP5 ;  /* 0x000001a006067887 */ /* 0x000fe2000a800000 */
        /* <DEDUP_REMOVED lines=10> */
[----:B-1----:R2:W1:Y:S08]  /*0c10*/  SYNCS.EXCH.64 URZ, [UR5+0x180], UR12 ;  /* 0x0001800c05ff75b2 */ /* 0x0024700008000100 */
[----:B------:R2:W1:Y:S01]  /*0c20*/  SYNCS.EXCH.64 URZ, [UR5+0x190], UR6 ;  /* 0x0001900605ff75b2 */ /* 0x0004620008000100 */
[----:B------:R2:W1:Y:S01]  /*0c30*/  SYNCS.EXCH.64 URZ, [UR5+0x188], UR12 ;  /* 0x0001880c05ff75b2 */ /* 0x0004620008000100 */
[----:B------:R2:W1:Y:S02]  /*0c40*/  SYNCS.EXCH.64 URZ, [UR5+0x198], UR6 ;  /* 0x0001980605ff75b2 */ /* 0x0004640008000100 */
[----:B--2---:R-:W-:Y:S01]  /*0c50*/  NOP ;  /* 0x0000000000007918 */ /* 0x004fe20000000000 */
.L_x_13:
[----:B------:R-:W2:Y:S01]  /*0c60*/  SHFL.IDX PT, R0, R133, RZ, 0x1f ;  /* 0x00001fff85007589 */ /* 0x000ea200000e0000 */
[----:B------:R-:W-:Y:S01]  /*0c70*/  NOP ;  /* 0x0000000000007918 */ /* 0x000fe20000000000 */
[----:B--2---:R-:W-:-:S13]  /*0c80*/  ISETP.NE.AND P0, PT, R0, 0x5, PT ;  /* 0x000000050000780c */ /* 0x004fda0003f05270 */
[----:B------:R-:W-:Y:S05]  /*0c90*/  @P0 BRA `(.L_x_14) ;  /* 0x0000000000540947 */ /* 0x000fea0003800000 */
[----:B-1----:R-:W-:Y:S01]  /*0ca0*/  UMOV UR6, 0x400 ;  /* 0x0000040000067882 */ /* 0x002fe20000000000 */
        /* <DEDUP_REMOVED lines=14> */
[----:B------:R2:W1:Y:S01]  /*0d90*/  SYNCS.EXCH.64 URZ, [UR6+0x1c8], UR4 ;  /* 0x0001c80406ff75b2 */ /* 0x0004620008000100 */
[----:B------:R2:W1:Y:S01]  /*0da0*/  SYNCS.EXCH.64 URZ, [UR6+0x1b0], UR12 ;  /* 0x0001b00c06ff75b2 */ /* 0x0004620008000100 */
[----:B------:R2:W1:Y:S01]  /*0db0*/  SYNCS.EXCH.64 URZ, [UR6+0x1d0], UR4 ;  /* 0x0001d00406ff75b2 */ /* 0x0004620008000100 */
[----:B------:R2:W1:Y:S01]  /*0dc0*/  SYNCS.EXCH.64 URZ, [UR6+0x1b8], UR12 ;  /* 0x0001b80c06ff75b2 */ /* 0x0004620008000100 */
[----:B------:R2:W1:Y:S02]  /*0dd0*/  SYNCS.EXCH.64 URZ, [UR6+0x1d8], UR4 ;  /* 0x0001d80406ff75b2 */ /* 0x0004640008000100 */
[----:B--2---:R-:W-:Y:S01]  /*0de0*/  NOP ;  /* 0x0000000000007918 */ /* 0x004fe20000000000 */
.L_x_14:
[----:B------:R-:W2:Y:S01]  /*0df0*/  SHFL.IDX PT, R0, R133, RZ, 0x1f ;  /* 0x00001fff85007589 */ /* 0x000ea200000e0000 */
[----:B------:R-:W-:Y:S01]  /*0e00*/  ISETP.NE.OR P1, PT, RZ, UR10, !P1 ;  /* 0x0000000aff007c0c */ /* 0x000fe2000cf25670 */
        /* <DEDUP_REMOVED lines=12> */
[----:B------:R2:W1:Y:S01]  /*0ed0*/  SYNCS.EXCH.64 URZ, [UR5+0x1f0], UR6 ;  /* 0x0001f00605ff75b2 */ /* 0x0004620008000100 */
[----:B------:R2:W1:Y:S01]  /*0ee0*/  SYNCS.EXCH.64 URZ, [UR5+0x1e8], UR6 ;  /* 0x0001e80605ff75b2 */ /* 0x0004620008000100 */
[----:B------:R2:W1:Y:S02]  /*0ef0*/  SYNCS.EXCH.64 URZ, [UR5+0x1f8], UR6 ;  /* 0x0001f80605ff75b2 */ /* 0x0004640008000100 */
[----:B--2---:R-:W-:Y:S01]  /*0f00*/  NOP ;  /* 0x0000000000007918 */ /* 0x004fe20000000000 */
.L_x_15:
[----:B------:R-:W-:Y:S01]  /*0f10*/  VOTEU.ALL UP1, P1 ;  /* 0x0000000000ff7886 */ /* 0x000fe20000820000 */
[----:B-1----:R-:W1:Y:S01]  /*0f20*/  LDCU UR5, c[0x0][0x36c] ;  /* 0x00006d80ff0577ac */ /* 0x002e620008000800 */
[----:B------:R-:W-:Y:S01]  /*0f30*/  NOP ;  /* 0x0000000000007918 */ /* 0x000fe20000000000 */
[----:B------:R-:W-:Y:S01]  /*0f40*/  LOP3.LUT R0, R139, 0x1f, RZ, 0xc0, !PT ;  /* 0x0000001f8b007812 */ /* 0x000fe200078ec0ff */
[----:B------:R-:W-:Y:S01]  /*0f50*/  UMOV UR6, 0x20 ;  /* 0x0000002000067882 */ /* 0x000fe20000000000 */
[----:B------:R-:W-:Y:S01]  /*0f60*/  @!UP1 UMOV UR4, 0x400 ;  /* 0x0000040000049882 */ /* 0x000fe20000000000 */
[----:B------:R-:W-:-:S04]  /*0f70*/  @!UP1 UIADD3 UR6, UPT, UPT, -UR6, 0x100000, URZ ;  /* 0x0010000006069890 */ /* 0x000fc8000fffe1ff */
[----:B------:R-:W-:Y:S02]  /*0f80*/  @!UP1 USHF.L.U32 UR7, UR6, 0xb, URZ ;  /* 0x0000000b06079899 */ /* 0x000fe400080006ff */
[----:B------:R-:W-:Y:S02]  /*0f90*/  @!UP1 USHF.L.U32 UR6, UR6, 0x1, URZ ;  /* 0x0000000106069899 */ /* 0x000fe400080006ff */
[----:B------:R-:W-:Y:S01]  /*0fa0*/  @!UP1 ULEA UR4, UR37, UR4, 0x18 ;  /* 0x0000000425049291 */ /* 0x000fe2000f8ec0ff */
[----:B------:R-:W-:Y:S01]  /*0fb0*/  VOTEU.ALL UP1, P1 ;  /* 0x0000000000ff7886 */ /* 0x000fe20000820000 */
[----:B------:R-:W-:Y:S01]  /*0fc0*/  UISETP.NE.AND UP4, UPT, UR10, URZ, UPT ;  /* 0x000000ff0a00728c */ /* 0x000fe2000bf85270 */
[----:B------:R-:W2:Y:S09]  /*0fd0*/  FENCE.VIEW.ASYNC.S ;  /* 0x00000000000073c6 */ /* 0x000eb20000000000 */
[----:B--2---:R2:W2:Y:S01]  /*0fe0*/  @!UP1 SYNCS.EXCH.64 URZ, [UR4+0x200], UR6 ;  /* 0x0002000604ff95b2 */ /* 0x0044a20008000100 */
[----:B-1----:R-:W-:-:S09]  /*0ff0*/  UISETP.EQ.U32.AND UP1, UPT, UR5, 0x1, UPT ;  /* 0x000000010500788c */ /* 0x002fd2000bf22070 */
[----:B------:R-:W-:Y:S05]  /*1000*/  BRA.U !UP1, `(.L_x_16) ;  /* 0x0000000109087547 */ /* 0x000fea000b800000 */
[----:B--2-4-:R-:W-:Y:S01]  /*1010*/  UCGABAR_ARV ;  /* 0x00000000000079c7 */ /* 0x014fe20008000000 */
[----:B------:R-:W-:Y:S05]  /*1020*/  BRA `(.L_x_17) ;  /* 0x0000000000047947 */ /* 0x000fea0003800000 */
.L_x_16:
[----:B--2-4-:R-:W-:Y:S01]  /*1030*/  NOP ;  /* 0x0000000000007918 */ /* 0x014fe20000000000 */
.L_x_17:
[----:B------:R-:W1:Y:S01]  /*1040*/  S2R R128, SR_CTAID.Y ;  /* 0x0000000000807919 */ /* 0x000e620000002600 */
[----:B------:R-:W-:-:S05]  /*1050*/  CS2R.32 R123, SR_CgaSize ;  /* 0x00000000007b7805 */ /* 0x000fca0000008a00 */
[----:B------:R-:W-:-:S05]  /*1060*/  IMAD R123, R123, -0xa0, RZ ;  /* 0xffffff607b7b7824 */ /* 0x000fca00078e02ff */
[----:B------:R-:W-:-:S14]  /*1070*/  R2UR UR4, R123 ;  /* 0x000000007b0472ca */ /* 0x000fdc00000e0000 */
[----:B------:R-:W2:Y:S01]  /*1080*/  LDCU UR4, c[0x0][UR4+0x2b4] ;  /* 0x00005680040477ac */ /* 0x000ea20008000800 */
[----:B------:R-:W4:Y:S01]  /*1090*/  LDC R10, c[0x0][0xb24] ;  /* 0x0002c900ff0a7b82 */ /* 0x000f220000000800 */
[----:B------:R-:W-:Y:S01]  /*10a0*/  PRMT R9, RZ, 0x7610, R9 ;  /* 0x00007610ff097816 */ /* 0x000fe20000000009 */
[----:B------:R-:W3:Y:S01]  /*10b0*/  S2R R11, SR_CTAID.X ;  /* 0x00000000000b7919 */ /* 0x000ee20000002500 */
[----:B------:R-:W-:-:S05]  /*10c0*/  CS2R.32 R123, SR_CgaSize ;  /* 0x00000000007b7805 */ /* 0x000fca0000008a00 */
[----:B------:R-:W-:-:S05]  /*10d0*/  IMAD R123, R123, -0xa0, RZ ;  /* 0xffffff607b7b7824 */ /* 0x000fca00078e02ff */
[----:B------:R-:W-:-:S14]  /*10e0*/  R2UR UR5, R123 ;  /* 0x000000007b0572ca */ /* 0x000fdc00000e0000 */
[----:B------:R-:W2:Y:S01]  /*10f0*/  LDCU UR5, c[0x0][UR5+0x2b0] ;  /* 0x00005600050577ac */ /* 0x000ea20008000800 */
[----:B------:R-:W-:Y:S01]  /*1100*/  PRMT R8, RZ, 0x7610, R8 ;  /* 0x00007610ff087816 */ /* 0x000fe20000000008 */
[----:B------:R-:W-:Y:S01]  /*1110*/  UISETP.NE.AND UP2, UPT, UR10, 0x2, UPT ;  /* 0x000000020a00788c */ /* 0x000fe2000bf45270 */
[----:B------:R-:W-:-:S05]  /*1120*/  CS2R.32 R3, SR_CgaSize ;  /* 0x0000000000037805 */ /* 0x000fca0000008a00 */
[----:B------:R-:W-:-:S06]  /*1130*/  IMAD R3, R3, -0xa0, RZ ;  /* 0xffffff6003037824 */ /* 0x000fcc00078e02ff */
[----:B------:R-:W2:Y:S01]  /*1140*/  LDC R3, c[0x0][R3+0x2a0] ;  /* 0x0000a80003037b82 */ /* 0x000ea20000000800 */
[----:B------:R-:W-:-:S05]  /*1150*/  CS2R.32 R2, SR_CgaSize ;  /* 0x0000000000027805 */ /* 0x000fca0000008a00 */
[----:B------:R-:W-:-:S06]  /*1160*/  IMAD R2, R2, -0xa0, RZ ;  /* 0xffffff6002027824 */ /* 0x000fcc00078e02ff */
[----:B------:R-:W2:Y:S08]  /*1170*/  LDC R2, c[0x0][R2+0x2a4] ;  /* 0x0000a90002027b82 */ /* 0x000eb00000000800 */
[----:B------:R-:W2:Y:S01]  /*1180*/  LDC R60, c[0x0][0xb24] ;  /* 0x0002c900ff3c7b82 */ /* 0x000ea20000000800 */
[----:B----4-:R-:W-:Y:S02]  /*1190*/  ISETP.GE.AND P0, PT, R10, 0x1, PT ;  /* 0x000000010a00780c */ /* 0x010fe40003f06270 */
[----:B-1----:R-:W-:-:S05]  /*11a0*/  I2FP.F32.U32 R4, R128 ;  /* 0x0000008000047245 */ /* 0x002fca0000201000 */
[----:B------:R-:W1:Y:S01]  /*11b0*/  S2UR UR36, SR_CTAID.Z ;  /* 0x00000000002479c3 */ /* 0x000e620000002700 */
[----:B---3--:R-:W-:Y:S01]  /*11c0*/  I2FP.F32.U32 R5, R11 ;  /* 0x0000000b00057245 */ /* 0x008fe20000201000 */
[----:B--2---:R-:W-:Y:S01]  /*11d0*/  FMUL R4, R4, UR4 ;  /* 0x0000000404047c20 */ /* 0x004fe20008400000 */
[----:B------:R-:W2:Y:S01]  /*11e0*/  LDCU UR4, c[0x0][0xb30] ;  /* 0x00016600ff0477ac */ /* 0x000ea20008000800 */
[----:B------:R-:W-:Y:S02]  /*11f0*/  IMAD.MOV.U32 R123, RZ, RZ, R11 ;  /* 0x000000ffff7b7224 */ /* 0x000fe400078e000b */
[----:B------:R-:W-:Y:S01]  /*1200*/  FMUL R5, R5, UR5 ;  /* 0x0000000505057c20 */ /* 0x000fe20008400000 */
[----:B------:R-:W3:Y:S08]  /*1210*/  F2I.U32.TRUNC.NTZ R115, R4 ;  /* 0x0000000400737305 */ /* 0x000ef0000020f000 */
[----:B------:R-:W4:Y:S01]  /*1220*/  F2I.U32.TRUNC.NTZ R122, R5 ;  /* 0x00000005007a7305 */ /* 0x000f22000020f000 */
[----:B--2---:R-:W-:Y:S01]  /*1230*/  UISETP.NE.AND UP3, UPT, UR4, 0x1, UPT ;  /* 0x000000010400788c */ /* 0x004fe2000bf65270 */
[----:B---3--:R-:W-:-:S05]  /*1240*/  IADD3 R115, PT, PT, -R115, RZ, RZ ;  /* 0x000000ff73737210 */ /* 0x008fca0007ffe1ff */
[----:B------:R-:W-:Y:S02]  /*1250*/  IMAD R115, R2, R115, R128 ;  /* 0x0000007302737224 */ /* 0x000fe400078e0280 */
[----:B----4-:R-:W-:-:S04]  /*1260*/  IMAD.MOV R122, RZ, RZ, -R122 ;  /* 0x000000ffff7a7224 */ /* 0x010fc800078e0a7a */
[----:B------:R-:W-:Y:S01]  /*1270*/  IMAD R122, R3, R122, R11 ;  /* 0x0000007a037a7224 */ /* 0x000fe200078e020b */
[----:B-1----:R-:W-:Y:S06]  /*1280*/  BRA.U UP4, `(.L_x_18) ;  /* 0x0000000104287547 */ /* 0x002fec000b800000 */
[----:B------:R-:W-:Y:S01]  /*1290*/  ISETP.NE.AND P1, PT, R115, RZ, PT ;  /* 0x000000ff7300720c */ /* 0x000fe20003f25270 */
[----:B------:R-:W-:Y:S01]  /*12a0*/  IMAD.MOV.U32 R2, RZ, RZ, 0x3 ;  /* 0x00000003ff027424 */ /* 0x000fe200078e00ff */
[C---:B------:R-:W-:Y:S02]  /*12b0*/  LOP3.LUT R3, R122.reuse, 0xfffffffe, RZ, 0xc0, !PT ;  /* 0xfffffffe7a037812 */ /* 0x040fe400078ec0ff */
[----:B------:R-:W-:Y:S02]  /*12c0*/  ISETP.LT.U32.OR P1, PT, R122, 0x2, !P1 ;  /* 0x000000027a00780c */ /* 0x000fe40004f21470 */
[----:B------:R-:W-:Y:S02]  /*12d0*/  SHF.L.U32 R2, R2, R3, RZ ;  /* 0x0000000302027219 */ /* 0x000fe400000006ff */
[----:B------:R-:W-:Y:S02]  /*12e0*/  SEL R5, RZ, 0x1, !P1 ;  /* 0x00000001ff057807 */ /* 0x000fe40004800000 */
[----:B------:R-:W-:-:S02]  /*12f0*/  SEL R4, RZ, 0x2, !P1 ;  /* 0x00000002ff047807 */ /* 0x000fc40004800000 */
[----:B------:R-:W-:-:S03]  /*1300*/  PRMT R8, R2, 0x7610, R8 ;  /* 0x0000761002087816 */ /* 0x000fc60000000008 */
[----:B------:R-:W-:-:S05]  /*1310*/  IMAD.IADD R4, R5, 0x1, R4 ;  /* 0x0000000105047824 */ /* 0x000fca00078e0204 */
[----:B------:R-:W-:Y:S02]  /*1320*/  PRMT R9, R4, 0x7610, R9 ;  /* 0x0000761004097816 */ /* 0x000fe40000000009 */
.L_x_18:
[----:B------:R-:W-:Y:S05]  /*1330*/  @!P0 BRA `(.L_x_19) ;  /* 0x0000000000b88947 */ /* 0x000fea0003800000 */
[----:B------:R-:W1:Y:S01]  /*1340*/  LDC.64 R4, c[0x0][0xb18] ;  /* 0x0002c600ff047b82 */ /* 0x000e620000000a00 */
[----:B------:R-:W-:-:S07]  /*1350*/  ISETP.NE.AND P0, PT, R10, 0x1, PT ;  /* 0x000000010a00780c */ /* 0x000fce0003f05270 */
[----:B------:R-:W2:Y:S08]  /*1360*/  LDC R14, c[0x0][0xb0c] ;  /* 0x0002c300ff0e7b82 */ /* 0x000eb00000000800 */
[----:B------:R-:W3:Y:S08]  /*1370*/  LDC R15, c[0x0][0x370] ;  /* 0x0000dc00ff0f7b82 */ /* 0x000ef00000000800 */
[----:B------:R-:W4:Y:S01]  /*1380*/  LDC R13, c[0x0][0x374] ;  /* 0x0000dd00ff0d7b82 */ /* 0x000f220000000800 */
[----:B-1----:R-:W-:-:S07]  /*1390*/  ISETP.NE.AND P1, PT, R4, 0x1, PT ;  /* 0x000000010400780c */ /* 0x002fce0003f25270 */
[----:B------:R-:W3:Y:S01]  /*13a0*/  LDC.64 R6, c[0x0][0xb10] ;  /* 0x0002c400ff067b82 */ /* 0x000ee20000000a00 */
[----:B--2---:R-:W-:-:S07]  /*13b0*/  ISETP.NE.AND P2, PT, R14, 0x1, PT ;  /* 0x000000010e00780c */ /* 0x004fce0003f45270 */
[----:B------:R-:W1:Y:S08]  /*13c0*/  LDC R12, c[0x0][0xb20] ;  /* 0x0002c800ff0c7b82 */ /* 0x000e700000000800 */
[----:B------:R-:W2:Y:S01]  /*13d0*/  LDC.64 R2, c[0x0][0xb28] ;  /* 0x0002ca00ff027b82 */ /* 0x000ea20000000a00 */
[----:B----4-:R-:W-:-:S04]  /*13e0*/  IMAD.HI.U32 R17, R13, R5, RZ ;  /* 0x000000050d117227 */ /* 0x010fc800078e00ff */
[----:B------:R-:W-:-:S04]  /*13f0*/  IMAD.HI.U32 R5, R128, R5, RZ ;  /* 0x0000000580057227 */ /* 0x000fc800078e00ff */
[----:B---3--:R-:W-:-:S04]  /*1400*/  IMAD.HI.U32 R16, R15, R6, RZ ;  /* 0x000000060f107227 */ /* 0x008fc800078e00ff */
[----:B------:R-:W-:Y:S01]  /*1410*/  IMAD.HI.U32 R18, R11, R6, RZ ;  /* 0x000000060b127227 */ /* 0x000fe200078e00ff */
[-C--:B------:R-:W-:Y:S02]  /*1420*/  @P2 SHF.R.U32.HI R15, RZ, R7.reuse, R16 ;  /* 0x00000007ff0f2219 */ /* 0x080fe40000011610 */
[-C--:B-1----:R-:W-:Y:S02]  /*1430*/  @P1 SHF.R.U32.HI R13, RZ, R12.reuse, R17 ;  /* 0x0000000cff0d1219 */ /* 0x082fe40000011611 */
[----:B------:R-:W-:Y:S02]  /*1440*/  SHF.R.U32.HI R5, RZ, R12, R5 ;  /* 0x0000000cff057219 */ /* 0x000fe40000011605 */
[----:B------:R-:W-:Y:S02]  /*1450*/  SHF.R.U32.HI R18, RZ, R7, R18 ;  /* 0x00000007ff127219 */ /* 0x000fe40000011612 */
[----:B------:R-:W-:Y:S01]  /*1460*/  SEL R5, R128, R5, !P1 ;  /* 0x0000000580057207 */ /* 0x000fe20004800000 */
[----:B--2---:R-:W-:Y:S01]  /*1470*/  IMAD.HI.U32 R16, R13, R2, RZ ;  /* 0x000000020d107227 */ /* 0x004fe200078e00ff */
[----:B------:R-:W-:-:S02]  /*1480*/  SEL R123, R11, R18, !P2 ;  /* 0x000000120b7b7207 */ /* 0x000fc40005000000 */
[----:B------:R-:W-:Y:S01]  /*1490*/  IADD3 R7, PT, PT, -R5, RZ, RZ ;  /* 0x000000ff05077210 */ /* 0x000fe20007ffe1ff */
[----:B------:R-:W-:Y:S01]  /*14a0*/  IMAD.HI.U32 R6, R15, R2, RZ ;  /* 0x000000020f067227 */ /* 0x000fe200078e00ff */
[----:B------:R-:W-:-:S03]  /*14b0*/  @P0 SHF.R.U32.HI R13, RZ, R3, R16 ;  /* 0x00000003ff0d0219 */ /* 0x000fc60000011610 */
[----:B------:R-:W-:Y:S01]  /*14c0*/  IMAD R7, R4, R7, R128 ;  /* 0x0000000704077224 */ /* 0x000fe200078e0280 */
[----:B------:R-:W-:Y:S01]  /*14d0*/  @P0 SHF.R.U32.HI R15, RZ, R3, R6 ;  /* 0x00000003ff0f0219 */ /* 0x000fe20000011606 */
[----:B------:R-:W-:-:S04]  /*14e0*/  IMAD R13, R13, R10, RZ ;  /* 0x0000000a0d0d7224 */ /* 0x000fc800078e02ff */
[----:B------:R-:W-:Y:S01]  /*14f0*/  IMAD R6, R15, R10, RZ ;  /* 0x0000000a0f067224 */ /* 0x000fe200078e02ff */
[----:B------:R-:W-:-:S04]  /*1500*/  ISETP.GE.AND P1, PT, R5, R13, PT ;  /* 0x0000000d0500720c */ /* 0x000fc80003f26270 */
[----:B------:R-:W-:Y:S01]  /*1510*/  ISETP.GE.OR P1, PT, R123, R6, P1 ;  /* 0x000000067b00720c */ /* 0x000fe20000f26670 */
[----:B------:R-:W-:-:S05]  /*1520*/  IMAD.HI.U32 R6, R5, R2, RZ ;  /* 0x0000000205067227 */ /* 0x000fca00078e00ff */
[----:B------:R-:W-:-:S04]  /*1530*/  SHF.R.U32.HI R6, RZ, R3, R6 ;  /* 0x00000003ff067219 */ /* 0x000fc80000011606 */
[----:B------:R-:W-:-:S03]  /*1540*/  SEL R6, R5, R6, !P0 ;  /* 0x0000000605067207 */ /* 0x000fc60004000000 */
[----:B------:R-:W-:Y:S01]  /*1550*/  @!P1 IMAD.HI.U32 R12, R123, R2, RZ ;  /* 0x000000027b0c9227 */ /* 0x000fe200078e00ff */
[----:B------:R-:W-:-:S04]  /*1560*/  IADD3 R2, PT, PT, -R6, RZ, RZ ;  /* 0x000000ff06027210 */ /* 0x000fc80007ffe1ff */
[----:B------:R-:W-:Y:S01]  /*1570*/  @!P1 SHF.R.U32.HI R12, RZ, R3, R12 ;  /* 0x00000003ff0c9219 */ /* 0x000fe2000001160c */
[----:B------:R-:W-:-:S03]  /*1580*/  IMAD R2, R10, R2, R5 ;  /* 0x000000020a027224 */ /* 0x000fc600078e0205 */
[----:B------:R-:W-:-:S05]  /*1590*/  @!P1 SEL R3, R123, R12, !P0 ;  /* 0x0000000c7b039207 */ /* 0x000fca0004000000 */
[--C-:B------:R-:W-:Y:S02]  /*15a0*/  @!P1 IMAD.IADD R6, R6, 0x1, -R3.reuse ;  /* 0x0000000106069824 */ /* 0x100fe400078e0a03 */
[----:B------:R-:W-:Y:S01]  /*15b0*/  @!P1 IMAD R3, R2, R15, R3 ;  /* 0x0000000f02039224 */ /* 0x000fe200078e0203 */
[----:B------:R-:W-:Y:S01]  /*15c0*/  IADD3 R2, PT, PT, -R123, RZ, RZ ;  /* 0x000000ff7b027210 */ /* 0x000fe20007ffe1ff */
[----:B------:R-:W-:Y:S02]  /*15d0*/  @!P1 IMAD R5, R6, R10, R123 ;  /* 0x0000000a06059224 */ /* 0x000fe400078e027b */
[----:B------:R-:W-:Y:S02]  /*15e0*/  @!P1 IMAD.MOV.U32 R123, RZ, RZ, R3 ;  /* 0x000000ffff7b9224 */ /* 0x000fe400078e0003 */
[----:B------:R-:W-:Y:S02]  /*15f0*/  IMAD R2, R14, R2, R11 ;  /* 0x000000020e027224 */ /* 0x000fe400078e020b */
[----:B------:R-:W-:-:S02]  /*1600*/  IMAD R128, R5, R4, R7 ;  /* 0x0000000405807224 */ /* 0x000fc400078e0207 */
[----:B------:R-:W-:Y:S02]  /*1610*/  IMAD R123, R123, R14, R2 ;  /* 0x0000000e7b7b7224 */ /* 0x000fe400078e0202 */
.L_x_19:
[----:B------:R-:W-:Y:S05]  /*1620*/  BRA.U UP3, `(.L_x_20) ;  /* 0x0000000103407547 */ /* 0x000fea000b800000 */
[----:B------:R-:W1:Y:S08]  /*1630*/  LDC.64 R4, c[0x0][0xb10] ;  /* 0x0002c400ff047b82 */ /* 0x000e700000000a00 */
[----:B------:R-:W2:Y:S08]  /*1640*/  LDC.64 R2, c[0x0][0xb18] ;  /* 0x0002c600ff027b82 */ /* 0x000eb00000000a00 */
[----:B------:R-:W3:Y:S08]  /*1650*/  LDC R6, c[0x0][0xb20] ;  /* 0x0002c800ff067b82 */ /* 0x000ef00000000800 */
[----:B------:R-:W4:Y:S01]  /*1660*/  LDC R10, c[0x0][0xb0c] ;  /* 0x0002c300ff0a7b82 */ /* 0x000f220000000800 */
[----:B-1----:R-:W-:-:S05]  /*1670*/  IMAD.HI.U32 R4, R123, R4, RZ ;  /* 0x000000047b047227 */ /* 0x002fca00078e00ff */
[----:B------:R-:W-:Y:S01]  /*1680*/  SHF.R.U32.HI R4, RZ, R5, R4 ;  /* 0x00000005ff047219 */ /* 0x000fe20000011604 */
[----:B--2---:R-:W-:Y:S01]  /*1690*/  IMAD.HI.U32 R3, R128, R3, RZ ;  /* 0x0000000380037227 */ /* 0x004fe200078e00ff */
[----:B------:R-:W-:-:S04]  /*16a0*/  ISETP.NE.AND P0, PT, R2, 0x1, PT ;  /* 0x000000010200780c */ /* 0x000fc80003f05270 */
[----:B---3--:R-:W-:-:S04]  /*16b0*/  SHF.R.U32.HI R3, RZ, R6, R3 ;  /* 0x00000006ff037219 */ /* 0x008fc80000011603 */
[----:B------:R-:W-:Y:S02]  /*16c0*/  SEL R3, R128, R3, !P0 ;  /* 0x0000000380037207 */ /* 0x000fe40004000000 */
[----:B----4-:R-:W-:-:S04]  /*16d0*/  ISETP.NE.AND P1, PT, R10, 0x1, PT ;  /* 0x000000010a00780c */ /* 0x010fc80003f25270 */
[----:B------:R-:W-:-:S05]  /*16e0*/  SEL R6, R123, R4, !P1 ;  /* 0x000000047b067207 */ /* 0x000fca0004800000 */
[----:B------:R-:W-:Y:S02]  /*16f0*/  IMAD.IADD R4, R3, 0x1, -R6 ;  /* 0x0000000103047824 */ /* 0x000fe400078e0a06 */
[----:B------:R-:W-:Y:S02]  /*1700*/  IMAD.IADD R3, R6, 0x1, -R3 ;  /* 0x0000000106037824 */ /* 0x000fe400078e0a03 */
[----:B------:R-:W-:Y:S02]  /*1710*/  IMAD R123, R4, R10, R123 ;  /* 0x0000000a047b7224 */ /* 0x000fe400078e027b */
[----:B------:R-:W-:Y:S02]  /*1720*/  IMAD R128, R3, R2, R128 ;  /* 0x0000000203807224 */ /* 0x000fe400078e0280 */
.L_x_20:
[----:B------:R-:W-:Y:S05]  /*1730*/  BRA.U !UP1, `(.L_x_21) ;  /* 0x00000001090c7547 */ /* 0x000fea000b800000 */
[----:B------:R-:W-:Y:S01]  /*1740*/  UCGABAR_WAIT ;  /* 0x0000000000007dc7 */ /* 0x000fe20008000000 */
[----:B------:R-:W-:Y:S01]  /*1750*/  CCTL.IVALL ;  /* 0x00000000ff00798f */ /* 0x000fe20002000000 */
[----:B------:R-:W-:Y:S05]  /*1760*/  BRA `(.L_x_22) ;  /* 0x0000000000047947 */ /* 0x000fea0003800000 */
.L_x_21:
[----:B------:R-:W-:Y:S06]  /*1770*/  BAR.SYNC.DEFER_BLOCKING 0x0 ;  /* 0x0000000000007b1d */ /* 0x000fec0000010000 */
.L_x_22:
[----:B------:R-:W-:Y:S05]  /*1780*/  BRA.U UP2, `(.L_x_23) ;  /* 0x0000001d02387547 */ /* 0x000fea000b800000 */
[----:B------:R-:W1:Y:S01]  /*1790*/  LDCU UR22, c[0x0][0x38c] ;  /* 0x00007180ff1677ac */ /* 0x000e620008000800 */
[----:B------:R-:W2:Y:S01]  /*17a0*/  LDC R9, c[0x0][0x370] ;  /* 0x0000dc00ff097b82 */ /* 0x000ea20000000800 */
[----:B------:R-:W-:Y:S01]  /*17b0*/  PLOP3.LUT P1, PT, PT, PT, UP5, 0x80, 0x8 ;  /* 0x000000000008781c */ /* 0x000fe20003f2f058 */
[C---:B------:R-:W-:Y:S01]  /*17c0*/  IMAD.SHL.U32 R16, R11.reuse, 0x80, RZ ;  /* 0x000000800b107824 */ /* 0x040fe200078e00ff */
[----:B------:R-:W-:Y:S01]  /*17d0*/  UISETP.NE.AND UP1, UPT, UR10, URZ, UPT ;  /* 0x000000ff0a00728c */ /* 0x000fe2000bf25270 */
[----:B------:R-:W-:Y:S01]  /*17e0*/  ISETP.NE.AND P4, PT, R0, RZ, P5 ;  /* 0x000000ff0000720c */ /* 0x000fe20002f85270 */
[----:B------:R-:W-:Y:S01]  /*17f0*/  IMAD.MOV.U32 R15, RZ, RZ, 0x1 ;  /* 0x00000001ff0f7424 */ /* 0x000fe200078e00ff */
[----:B------:R-:W-:Y:S01]  /*1800*/  LOP3.LUT R17, R11, 0x1, RZ, 0xc0, !PT ;  /* 0x000000010b117812 */ /* 0x000fe200078ec0ff */
[----:B------:R-:W-:Y:S01]  /*1810*/  IMAD.MOV.U32 R14, RZ, RZ, RZ ;  /* 0x000000ffff0e7224 */ /* 0x000fe200078e00ff */
[----:B------:R-:W3:Y:S01]  /*1820*/  LDC R8, c[0x0][0x374] ;  /* 0x0000dd00ff087b82 */ /* 0x000ee20000000800 */
[----:B------:R-:W-:-:S02]  /*1830*/  PLOP3.LUT P1, PT, P1, PT, PT, 0x8, 0x80 ;  /* 0x000000000080781c */ /* 0x000fc40000f2e170 */
[----:B------:R-:W-:Y:S01]  /*1840*/  CS2R R12, SRZ ;  /* 0x00000000000c7805 */ /* 0x000fe2000001ff00 */
[----:B------:R-:W-:Y:S01]  /*1850*/  IMAD.MOV.U32 R10, RZ, RZ, 0x1 ;  /* 0x00000001ff0a7424 */ /* 0x000fe200078e00ff */
[----:B------:R-:W4:Y:S01]  /*1860*/  LDCU.64 UR26, c[0x0][0x348] ;  /* 0x00006900ff1a77ac */ /* 0x000f220008000a00 */
[----:B------:R-:W-:Y:S02]  /*1870*/  USEL UR14, UR14, 0x2, UP1 ;  /* 0x000000020e0e7887 */ /* 0x000fe40008800000 */
[----:B-1----:R-:W-:Y:S01]  /*1880*/  UIADD3 UR4, UPT, UPT, UR22, 0x3f, URZ ;  /* 0x0000003f16047890 */ /* 0x002fe2000fffe0ff */
[----:B------:R-:W-:-:S03]  /*1890*/  UMOV UR15, URZ ;  /* 0x000000ff000f7c82 */ /* 0x000fc60008000000 */
[----:B------:R-:W-:-:S04]  /*18a0*/  USHF.R.S32.HI UR24, URZ, 0x1f, UR4 ;  /* 0x0000001fff187899 */ /* 0x000fc80008011404 */
[----:B------:R-:W-:Y:S02]  /*18b0*/  ULEA.HI UR24, UR24, UR4, URZ, 0x6 ;  /* 0x0000000418187291 */ /* 0x000fe4000f8f30ff */
[----:B------:R-:W-:Y:S02]  /*18c0*/  UIADD3 UR4, UPT, UPT, UR22, -0x1, URZ ;  /* 0xffffffff16047890 */ /* 0x000fe4000fffe0ff */
[----:B------:R-:W-:Y:S02]  /*18d0*/  USHF.R.S32.HI UR24, URZ, 0x6, UR24 ;  /* 0x00000006ff187899 */ /* 0x000fe40008011418 */
[----:B------:R-:W-:Y:S02]  /*18e0*/  UISETP.GE.U32.AND UP2, UPT, UR4, -0x7f, UPT ;  /* 0xffffff810400788c */ /* 0x000fe4000bf46070 */
[----:B------:R-:W-:Y:S02]  /*18f0*/  UISETP.LT.U32.AND UP0, UPT, UR24, 0x16, UPT ;  /* 0x000000161800788c */ /* 0x000fe4000bf01070 */
[----:B------:R-:W-:-:S02]  /*1900*/  UIADD3 UR22, UPT, UPT, UR22, 0x7e, URZ ;  /* 0x0000007e16167890 */ /* 0x000fc4000fffe0ff */
[----:B------:R-:W-:-:S04]  /*1910*/  USEL UR23, UR24, 0x16, UP0 ;  /* 0x0000001618177887 */ /* 0x000fc80008000000 */
[----:B------:R-:W-:Y:S02]  /*1920*/  UIADD3 UR13, UPT, UPT, UR23, -0x1, URZ ;  /* 0xffffffff170d7890 */ /* 0x000fe4000fffe0ff */
[----:B------:R-:W-:Y:S02]  /*1930*/  @UP2 UIADD3 UR13, UPT, UPT, UR23, URZ, URZ ;  /* 0x000000ff170d2290 */ /* 0x000fe4000fffe0ff */
[----:B------:R-:W-:Y:S02]  /*1940*/  UIADD3 UR21, UPT, UPT, UR24, -UR23, URZ ;  /* 0x8000001718157290 */ /* 0x000fe4000fffe0ff */
[----:B------:R-:W-:Y:S02]  /*1950*/  UIADD3 UR7, UPT, UPT, UR13, 0x1, URZ ;  /* 0x000000010d077890 */ /* 0x000fe4000fffe0ff */
[----:B--2-4-:R-:W-:-:S12]  /*1960*/  UIADD3 UR13, UPT, UPT, -UR13, URZ, URZ ;  /* 0x000000ff0d0d7290 */ /* 0x014fd8000fffe1ff */
.L_x_43:
[----:B------:R-:W-:Y:S01]  /*1970*/  UISETP.NE.AND UP0, UPT, UR37, URZ, UPT ;  /* 0x000000ff2500728c */ /* 0x000fe2000bf05270 */
[----:B------:R-:W1:Y:S08]  /*1980*/  S2UR UR37, SR_CgaCtaId ;  /* 0x00000000002579c3 */ /* 0x000e700000008800 */
[----:B------:R-:W-:Y:S05]  /*1990*/  BRA.U UP0, `(.L_x_24) ;  /* 0x0000000100347547 */ /* 0x000fea000b800000 */
[----:B------:R-:W2:Y:S01]  /*19a0*/  S2R R2, SR_CgaCtaId ;  /* 0x0000000000027919 */ /* 0x000ea20000008800 */
[----:B------:R-:W-:-:S04]  /*19b0*/  MOV R3, 0x400 ;  /* 0x0000040000037802 */ /* 0x000fc80000000f00 */
[----:B--2---:R-:W-:Y:S02]  /*19c0*/  LEA R3, R2, R3, 0x18 ;  /* 0x0000000302037211 */ /* 0x004fe400078ec0ff */
[----:B------:R-:W-:-:S03]  /*19d0*/  SHF.L.U32 R2, R10, 0x1f, RZ ;  /* 0x0000001f0a027819 */ /* 0x000fc600000006ff */
[----:B------:R-:W-:-:S04]  /*19e0*/  IMAD R3, R12, 0x8, R3 ;  /* 0x000000080c037824 */ /* 0x000fc800078e0203 */
[----:B------:R-:W2:Y:S02]  /*19f0*/  SYNCS.PHASECHK.TRANS64.TRYWAIT P0, [R3+URZ+0x1f0], R2 ;  /* 0x0001f002030075a7 */ /* 0x000ea400080011ff */
[----:B--2---:R-:W-:Y:S05]  /*1a00*/  @!P0 BRA `(.L_x_25) ;  /* 0x0000005c00d88947 */ /* 0x004fea0003800000 */
.L_x_129:
[----:B------:R-:W-:Y:S01]  /*1a10*/  VIADD R12, R12, 0x1 ;  /* 0x000000010c0c7836 */ /* 0x000fe20000000000 */
[----:B------:R2:W-:Y:S04]  /*1a20*/  SYNCS.ARRIVE.TRANS64.A1T0 RZ, [R3+URZ+0x1e0], RZ ;  /* 0x0001e0ff03ff79a7 */ /* 0x0005e800081000ff */
[----:B------:R-:W-:-:S04]  /*1a30*/  ISETP.NE.AND P0, PT, R12, 0x2, PT ;  /* 0x000000020c00780c */ /* 0x000fc80003f05270 */
[----:B------:R-:W-:Y:S02]  /*1a40*/  SEL R12, R12, RZ, P0 ;  /* 0x000000ff0c0c7207 */ /* 0x000fe40000000000 */
[----:B--2---:R-:W-:-:S04]  /*1a50*/  SEL R3, RZ, 0x1, P0 ;  /* 0x00000001ff037807 */ /* 0x004fc80000000000 */
[----:B------:R-:W-:-:S07]  /*1a60*/  LOP3.LUT R10, R10, R3, RZ, 0x3c, !PT ;  /* 0x000000030a0a7212 */ /* 0x000fce00078e3cff */
.L_x_24:
[----:B------:R-:W-:Y:S01]  /*1a70*/  UMOV UR4, 0x400 ;  /* 0x0000040000047882 */ /* 0x000fe20000000000 */
[----:B------:R-:W-:Y:S01]  /*1a80*/  LEA.HI R3, R123, R123, RZ, 0x1 ;  /* 0x0000007b7b037211 */ /* 0x000fe200078f08ff */
[----:B-1----:R-:W-:Y:S01]  /*1a90*/  ULEA UR4, UR37, UR4, 0x18 ;  /* 0x0000000425047291 */ /* 0x002fe2000f8ec0ff */
[----:B------:R-:W-:Y:S01]  /*1aa0*/  SHF.L.U32 R2, R15, 0x1f, RZ ;  /* 0x0000001f0f027819 */ /* 0x000fe200000006ff */
[----:B------:R-:W-:Y:S01]  /*1ab0*/  IMAD R128, R128, 0x2, R17 ;  /* 0x0000000280807824 */ /* 0x000fe200078e0211 */
[----:B------:R-:W-:Y:S01]  /*1ac0*/  UISETP.GE.U32.AND UP0, UPT, UR22, 0x7f, UPT ;  /* 0x0000007f1600788c */ /* 0x000fe2000bf06070 */
[----:B------:R-:W-:Y:S01]  /*1ad0*/  IMAD.SHL.U32 R3, R3, 0x80, RZ ;  /* 0x0000008003037824 */ /* 0x000fe200078e00ff */
[----:B------:R-:W-:Y:S01]  /*1ae0*/  ULEA UR5, UR15, UR4, 0x3 ;  /* 0x000000040f057291 */ /* 0x000fe2000f8e18ff */
[----:B------:R-:W-:Y:S01]  /*1af0*/  R2UR UR35, R16 ;  /* 0x00000000102372ca */ /* 0x000fe200000e0000 */
[----:B------:R-:W-:Y:S01]  /*1b00*/  UMOV UR25, URZ ;  /* 0x000000ff00197c82 */ /* 0x000fe20008000000 */
[----:B------:R-:W-:-:S02]  /*1b10*/  R2UR UR11, R128 ;  /* 0x00000000800b72ca */ /* 0x000fc400000e0000 */
[----:B------:R-:W-:-:S04]  /*1b20*/  LOP3.LUT R3, R3, 0xffffff00, RZ, 0xc0, !PT ;  /* 0xffffff0003037812 */ /* 0x000fc800078ec0ff */
[----:B------:R1:W2:Y:S01]  /*1b30*/  SYNCS.PHASECHK.TRANS64.TRYWAIT P0, [UR5+0xb0], R2 ;  /* 0x0000b002ff0075a7 */ /* 0x0002a20008001105 */
[----:B------:R-:W-:-:S06]  /*1b40*/  R2UR UR5, R3 ;  /* 0x00000000030572ca */ /* 0x000fcc00000e0000 */
[----:B------:R-:W-:-:S07]  /*1b50*/  UIMAD UR11, UR11, 0x18, URZ ;  /* 0x000000180b0b78a4 */ /* 0x000fce000f8e02ff */
[----:B------:R-:W-:Y:S01]  /*1b60*/  ULOP3.LUT UR35, UR5, 0x80, UR35, 0xf8, !UPT ;  /* 0x0000008005237892 */ /* 0x000fe2000f8ef823 */
[----:B------:R-:W-:Y:S11]  /*1b70*/  BRA.U !UP0, `(.L_x_26) ;  /* 0x0000000108c07547 */ /* 0x000ff6000b800000 */
[----:B------:R-:W-:Y:S01]  /*1b80*/  UMOV UR16, UR13 ;  /* 0x0000000d00107c82 */ /* 0x000fe20008000000 */
[----:B------:R-:W-:Y:S01]  /*1b90*/  UMOV UR6, UR15 ;  /* 0x0000000f00067c82 */ /* 0x000fe20008000000 */
[----:B------:R-:W-:-:S05]  /*1ba0*/  UMOV UR34, URZ ;  /* 0x000000ff00227c82 */ /* 0x000fca0008000000 */
.L_x_32:
[----:B------:R-:W-:Y:S01]  /*1bb0*/  @P5 MOV R3, 0x4c00 ;  /* 0x00004c0000035802 */ /* 0x000fe20000000f00 */
[----:B------:R-:W-:Y:S01]  /*1bc0*/  ULEA UR33, UR6, UR4, 0x3 ;  /* 0x0000000406217291 */ /* 0x000fe2000f8e18ff */
[----:B-12-4-:R-:W-:Y:S11]  /*1bd0*/  @P0 BRA `(.L_x_27) ;  /* 0x00000000000c0947 */ /* 0x016ff60003800000 */
[----:B------:R-:W-:Y:S04]  /*1be0*/  SHF.L.U32 R5, R15, 0x1f, RZ ;  /* 0x0000001f0f057819 */ /* 0x000fe800000006ff */
[----:B------:R-:W2:Y:S02]  /*1bf0*/  SYNCS.PHASECHK.TRANS64.TRYWAIT P0, [UR33+0xb0], R5 ;  /* 0x0000b005ff0075a7 */ /* 0x000ea40008001121 */
[----:B--2---:R-:W-:Y:S05]  /*1c00*/  @!P0 BRA `(.L_x_28) ;  /* 0x0000005c006c8947 */ /* 0x004fea0003800000 */
.L_x_27:
[----:B------:R2:W-:Y:S01]  /*1c10*/  @P5 SYNCS.ARRIVE.TRANS64 RZ, [UR33], R3 ;  /* 0x00000003ffff59a7 */ /* 0x0005e20008000021 */
[----:B------:R-:W-:Y:S02]  /*1c20*/  ULOP3.LUT UR5, UR14, 0x2, URZ, 0xfc, !UPT ;  /* 0x000000020e057892 */ /* 0x000fe4000f8efcff */
[----:B------:R-:W-:Y:S02]  /*1c30*/  UIADD3 UR16, UPT, UPT, UR16, 0x1, URZ ;  /* 0x0000000110107890 */ /* 0x000fe4000fffe0ff */
[----:B------:R-:W-:Y:S02]  /*1c40*/  UISETP.NE.AND UP0, UPT, UR5, 0x2, UPT ;  /* 0x000000020500788c */ /* 0x000fe4000bf05270 */
[----:B------:R-:W-:Y:S07]  /*1c50*/  UISETP.NE.AND UP2, UPT, UR16, 0x1, UPT ;  /* 0x000000011000788c */ /* 0x000fee000bf45270 */
[----:B------:R-:W-:Y:S05]  /*1c60*/  BRA.U UP0, `(.L_x_29) ;  /* 0x0000000100047547 */ /* 0x000fea000b800000 */
[----:B------:R-:W-:Y:S05]  /*1c70*/  BPT.TRAP 0x1 ;  /* 0x000000040000795c */ /* 0x000fea0000300000 */
.L_x_29:
[----:B------:R-:W-:Y:S04]  /*1c80*/  BSSY.RECONVERGENT B0, `(.L_x_30) ;  /* 0x0000003000007945 */ /* 0x000fe80003800200 */
[----:B------:R-:W-:Y:S05]  /*1c90*/  @!P4 BRA `(.L_x_31) ;  /* 0x000000000004c947 */ /* 0x000fea0003800000 */
[----:B------:R-:W-:Y:S05]  /*1ca0*/  BPT.TRAP 0x1 ;  /* 0x000000040000795c */ /* 0x000fea0000300000 */
.L_x_31:
[----:B------:R-:W-:Y:S05]  /*1cb0*/  BSYNC.RECONVERGENT B0 ;  /* 0x0000000000007941 */ /* 0x000fea0003800200 */
.L_x_30:
[----:B------:R-:W-:Y:S02]  /*1cc0*/  UIADD3 UR15, UPT, UPT, UR6, 0x1, URZ ;  /* 0x00000001060f7890 */ /* 0x000fe4000fffe0ff */
[----:B------:R-:W-:Y:S02]  /*1cd0*/  UIADD3 UR18, UP1, UPT, UR26, 0x80, URZ ;  /* 0x000000801a127890 */ /* 0x000fe4000ff3e0ff */
[----:B------:R-:W-:Y:S02]  /*1ce0*/  UISETP.NE.AND UP0, UPT, UR15, 0x16, UPT ;  /* 0x000000160f00788c */ /* 0x000fe4000bf05270 */
[----:B------:R-:W-:Y:S02]  /*1cf0*/  ULEA UR32, UR6, UR4, 0xd ;  /* 0x0000000406207291 */ /* 0x000fe4000f8e68ff */
[----:B------:R-:W-:Y:S02]  /*1d00*/  USEL UR9, URZ, 0x1, UP0 ;  /* 0x00000001ff097887 */ /* 0x000fe40008000000 */
[----:B------:R-:W-:Y:S02]  /*1d10*/  USEL UR15, UR15, URZ, UP0 ;  /* 0x000000ff0f0f7287 */ /* 0x000fe40008000000 */
[----:B------:R-:W-:Y:S02]  /*1d20*/  ULOP3.LUT UR33, UR33, 0xfefffff8, URZ, 0xc0, !UPT ;  /* 0xfefffff821217892 */ /* 0x000fe4000f8ec0ff */
[----:B------:R-:W-:Y:S01]  /*1d30*/  ULEA UR8, UR15, UR4, 0x3 ;  /* 0x000000040f087291 */ /* 0x000fe2000f8e18ff */
[----:B------:R-:W-:Y:S01]  /*1d40*/  LOP3.LUT R15, R15, UR9, RZ, 0x3c, !PT ;  /* 0x000000090f0f7c12 */ /* 0x000fe2000f8e3cff */
[----:B------:R-:W-:Y:S02]  /*1d50*/  UIADD3.X UR19, UPT, UPT, URZ, UR27, URZ, UP1, !UPT ;  /* 0x0000001bff137290 */ /* 0x000fe40008ffe4ff */
[----:B------:R-:W-:Y:S01]  /*1d60*/  UIADD3 UR32, UPT, UPT, UR32, 0x3300, URZ ;  /* 0x0000330020207890 */ /* 0x000fe2000fffe0ff */
[----:B-1----:R-:W-:Y:S01]  /*1d70*/  SHF.L.U32 R2, R15, 0x1f, RZ ;  /* 0x0000001f0f027819 */ /* 0x002fe200000006ff */
[----:B------:R-:W-:Y:S01]  /*1d80*/  UIMAD UR5, UR6, 0x600, UR4 ;  /* 0x00000600060578a4 */ /* 0x000fe2000f8e0204 */
[----:B------:R-:W-:Y:S02]  /*1d90*/  UMOV UR30, 0x0 ;  /* 0x00000000001e7882 */ /* 0x000fe40000000000 */
[----:B------:R4:W1:Y:S01]  /*1da0*/  SYNCS.PHASECHK.TRANS64.TRYWAIT P0, [UR8+0xb0], R2 ;  /* 0x0000b002ff0075a7 */ /* 0x0008620008001108 */
[----:B------:R-:W-:Y:S01]  /*1db0*/  UMOV UR31, 0x10000000 ;  /* 0x10000000001f7882 */ /* 0x000fe20000000000 */
[----:B------:R-:W-:Y:S02]  /*1dc0*/  UIADD3 UR28, UP0, UPT, UR26, 0x180, URZ ;  /* 0x000001801a1c7890 */ /* 0x000fe4000ff1e0ff */
[----:B------:R2:W-:Y:S01]  /*1dd0*/  UTMALDG.3D.2CTA [UR32], [UR18], desc[UR30] ;  /* 0x00001e20120075b4 */ /* 0x0005e20008211000 */
[----:B------:R-:W-:Y:S02]  /*1de0*/  UIADD3 UR8, UPT, UPT, UR5, 0x2f300, URZ ;  /* 0x0002f30005087890 */ /* 0x000fe4000fffe0ff */
[----:B------:R-:W-:Y:S01]  /*1df0*/  UIADD3.X UR29, UPT, UPT, URZ, UR27, URZ, UP0, !UPT ;  /* 0x0000001bff1d7290 */ /* 0x000fe200087fe4ff */
[----:B------:R-:W-:Y:S01]  /*1e00*/  UMOV UR10, UR34 ;  /* 0x00000022000a7c82 */ /* 0x000fe20008000000 */
[----:B------:R-:W-:Y:S01]  /*1e10*/  UMOV UR12, UR36 ;  /* 0x00000024000c7c82 */ /* 0x000fe20008000000 */
[----:B------:R-:W-:Y:S01]  /*1e20*/  UMOV UR9, UR33 ;  /* 0x0000002100097c82 */ /* 0x000fe20008000000 */
[----:B------:R-:W-:Y:S01]  /*1e30*/  UMOV UR25, UR7 ;  /* 0x0000000700197c82 */ /* 0x000fe20008000000 */
[----:B------:R-:W-:Y:S04]  /*1e40*/  UMOV UR6, UR15 ;  /* 0x0000000f00067c82 */ /* 0x000fe80008000000 */
[----:B------:R4:W-:Y:S01]  /*1e50*/  UTMALDG.3D.2CTA [UR8], [UR28], desc[UR30] ;  /* 0x00001e081c0075b4 */ /* 0x0009e20008211000 */
[----:B--2---:R-:W-:Y:S01]  /*1e60*/  UIADD3 UR34, UPT, UPT, UR34, 0x40, URZ ;  /* 0x0000004022227890 */ /* 0x004fe2000fffe0ff */
[----:B------:R-:W-:Y:S11]  /*1e70*/  BRA.U UP2, `(.L_x_32) ;  /* 0xfffffffd024c7547 */ /* 0x000ff6000b83ffff */
.L_x_26:
[----:B------:R-:W-:Y:S01]  /*1e80*/  ULEA UR5, UR15, UR4, 0x3 ;  /* 0x000000040f057291 */ /* 0x000fe2000f8e18ff */
[----:B-1--4-:R-:W-:Y:S01]  /*1e90*/  SHF.L.U32 R2, R15, 0x1f, RZ ;  /* 0x0000001f0f027819 */ /* 0x012fe200000006ff */
[----:B------:R-:W-:Y:S01]  /*1ea0*/  @!P1 SYNCS.ARRIVE.TRANS64.A1T0 RZ, [UR4+0x178], RZ ;  /* 0x000178ffffff99a7 */ /* 0x000fe20008100004 */
[----:B------:R-:W-:-:S06]  /*1eb0*/  UISETP.GT.AND UP0, UPT, UR24, UR23, UPT ;  /* 0x000000171800728c */ /* 0x000fcc000bf04270 */
[----:B--2---:R1:W2:Y:S03]  /*1ec0*/  SYNCS.PHASECHK.TRANS64.TRYWAIT P0, [UR5+0xb0], R2 ;  /* 0x0000b002ff0075a7 */ /* 0x0042a60008001105 */
[----:B------:R-:W-:Y:S05]  /*1ed0*/  BRA.U !UP0, `(.L_x_33) ;  /* 0x0000000108c07547 */ /* 0x000fea000b800000 */
[----:B------:R-:W-:Y:S01]  /*1ee0*/  UIADD3 UR28, UPT, UPT, UR21, UR25, URZ ;  /* 0x00000019151c7290 */ /* 0x000fe2000fffe0ff */
[----:B------:R-:W-:-:S11]  /*1ef0*/  UMOV UR6, UR15 ;  /* 0x0000000f00067c82 */ /* 0x000fd60008000000 */
.L_x_39:
[----:B--2---:R-:W-:Y:S01]  /*1f00*/  @P5 MOV R3, 0x4c00 ;  /* 0x00004c0000035802 */ /* 0x004fe20000000f00 */
[----:B------:R-:W-:Y:S01]  /*1f10*/  ULEA UR17, UR6, UR4, 0x3 ;  /* 0x0000000406117291 */ /* 0x000fe2000f8e18ff */
[----:B-12---:R-:W-:Y:S11]  /*1f20*/  @P0 BRA `(.L_x_34) ;  /* 0x00000000000c0947 */ /* 0x006ff60003800000 */
[----:B------:R-:W-:Y:S04]  /*1f30*/  SHF.L.U32 R5, R15, 0x1f, RZ ;  /* 0x0000001f0f057819 */ /* 0x000fe800000006ff */
[----:B------:R-:W2:Y:S02]  /*1f40*/  SYNCS.PHASECHK.TRANS64.TRYWAIT P0, [UR17+0xb0], R5 ;  /* 0x0000b005ff0075a7 */ /* 0x000ea40008001111 */
[----:B--2---:R-:W-:Y:S05]  /*1f50*/  @!P0 BRA `(.L_x_35) ;  /* 0x0000005800b08947 */ /* 0x004fea0003800000 */
.L_x_34:
[----:B------:R2:W-:Y:S01]  /*1f60*/  @P5 SYNCS.ARRIVE.TRANS64 RZ, [UR17], R3 ;  /* 0x00000003ffff59a7 */ /* 0x0005e20008000011 */
[----:B------:R-:W-:Y:S04]  /*1f70*/  ULOP3.LUT UR5, UR14, 0x2, URZ, 0xfc, !UPT ;  /* 0x000000020e057892 */ /* 0x000fe8000f8efcff */
[----:B------:R-:W-:Y:S09]  /*1f80*/  UISETP.NE.AND UP0, UPT, UR5, 0x2, UPT ;  /* 0x000000020500788c */ /* 0x000ff2000bf05270 */
[----:B------:R-:W-:Y:S05]  /*1f90*/  BRA.U UP0, `(.L_x_36) ;  /* 0x0000000100047547 */ /* 0x000fea000b800000 */
[----:B------:R-:W-:Y:S05]  /*1fa0*/  BPT.TRAP 0x1 ;  /* 0x000000040000795c */ /* 0x000fea0000300000 */
.L_x_36:
[----:B------:R-:W-:Y:S04]  /*1fb0*/  BSSY.RECONVERGENT B0, `(.L_x_37) ;  /* 0x0000003000007945 */ /* 0x000fe80003800200 */
[----:B------:R-:W-:Y:S05]  /*1fc0*/  @!P4 BRA `(.L_x_38) ;  /* 0x000000000004c947 */ /* 0x000fea0003800000 */
[----:B------:R-:W-:Y:S05]  /*1fd0*/  BPT.TRAP 0x1 ;  /* 0x000000040000795c */ /* 0x000fea0000300000 */
.L_x_38:
[----:B------:R-:W-:Y:S05]  /*1fe0*/  BSYNC.RECONVERGENT B0 ;  /* 0x0000000000007941 */ /* 0x000fea0003800200 */
.L_x_37:
[----:B------:R-:W-:Y:S02]  /*1ff0*/  UIADD3 UR15, UPT, UPT, UR6, 0x1, URZ ;  /* 0x00000001060f7890 */ /* 0x000fe4000fffe0ff */
[----:B------:R-:W-:Y:S02]  /*2000*/  ULEA UR16, UR6, UR4, 0xd ;  /* 0x0000000406107291 */ /* 0x000fe4000f8e68ff */
[----:B------:R-:W-:Y:S02]  /*2010*/  UISETP.NE.AND UP0, UPT, UR15, 0x16, UPT ;  /* 0x000000160f00788c */ /* 0x000fe4000bf05270 */
[----:B------:R-:W-:Y:S02]  /*2020*/  UIADD3 UR38, UP1, UPT, UR26, 0x80, URZ ;  /* 0x000000801a267890 */ /* 0x000fe4000ff3e0ff */
[----:B------:R-:W-:Y:S02]  /*2030*/  USEL UR9, URZ, 0x1, UP0 ;  /* 0x00000001ff097887 */ /* 0x000fe40008000000 */
[----:B------:R-:W-:Y:S02]  /*2040*/  USEL UR15, UR15, URZ, UP0 ;  /* 0x000000ff0f0f7287 */ /* 0x000fe40008000000 */
[----:B------:R-:W-:Y:S02]  /*2050*/  ULOP3.LUT UR17, UR17, 0xfefffff8, URZ, 0xc0, !UPT ;  /* 0xfefffff811117892 */ /* 0x000fe4000f8ec0ff */
[----:B------:R-:W-:Y:S01]  /*2060*/  ULEA UR8, UR15, UR4, 0x3 ;  /* 0x000000040f087291 */ /* 0x000fe2000f8e18ff */
[----:B------:R-:W-:Y:S01]  /*2070*/  LOP3.LUT R15, R15, UR9, RZ, 0x3c, !PT ;  /* 0x000000090f0f7c12 */ /* 0x000fe2000f8e3cff */
[----:B------:R-:W-:Y:S02]  /*2080*/  USHF.L.U32 UR18, UR25, 0x6, URZ ;  /* 0x0000000619127899 */ /* 0x000fe400080006ff */
[----:B------:R-:W-:Y:S01]  /*2090*/  UIADD3 UR16, UPT, UPT, UR16, 0x3300, URZ ;  /* 0x0000330010107890 */ /* 0x000fe2000fffe0ff */
[----:B-1----:R-:W-:Y:S01]  /*20a0*/  SHF.L.U32 R2, R15, 0x1f, RZ ;  /* 0x0000001f0f027819 */ /* 0x002fe200000006ff */
[----:B------:R-:W-:Y:S02]  /*20b0*/  UIADD3.X UR39, UPT, UPT, URZ, UR27, URZ, UP1, !UPT ;  /* 0x0000001bff277290 */ /* 0x000fe40008ffe4ff */
[----:B------:R-:W-:Y:S01]  /*20c0*/  UIMAD UR5, UR6, 0x600, UR4 ;  /* 0x00000600060578a4 */ /* 0x000fe2000f8e0204 */
[----:B------:R4:W1:Y:S01]  /*20d0*/  SYNCS.PHASECHK.TRANS64.TRYWAIT P0, [UR8+0xb0], R2 ;  /* 0x0000b002ff0075a7 */ /* 0x0008620008001108 */
[----:B------:R-:W-:Y:S02]  /*20e0*/  UIADD3 UR32, UP0, UPT, UR26, 0x180, URZ ;  /* 0x000001801a207890 */ /* 0x000fe4000ff1e0ff */
[----:B------:R-:W-:Y:S01]  /*20f0*/  UIADD3 UR8, UPT, UPT, UR5, 0x2f300, URZ ;  /* 0x0002f30005087890 */ /* 0x000fe2000fffe0ff */
[----:B------:R-:W-:Y:S01]  /*2100*/  UMOV UR30, 0x0 ;  /* 0x00000000001e7882 */ /* 0x000fe20000000000 */
[----:B------:R-:W-:Y:S01]  /*2110*/  UMOV UR31, 0x10000000 ;  /* 0x10000000001f7882 */ /* 0x000fe20000000000 */
[----:B------:R-:W-:Y:S01]  /*2120*/  UMOV UR19, UR35 ;  /* 0x0000002300137c82 */ /* 0x000fe20008000000 */
[----:B------:R-:W-:Y:S01]  /*2130*/  UMOV UR20, UR36 ;  /* 0x0000002400147c82 */ /* 0x000fe20008000000 */
[----:B------:R-:W-:Y:S01]  /*2140*/  UIADD3.X UR33, UPT, UPT, URZ, UR27, URZ, UP0, !UPT ;  /* 0x0000001bff217290 */ /* 0x000fe200087fe4ff */
[----:B------:R4:W-:Y:S01]  /*2150*/  UTMALDG.3D.2CTA [UR16], [UR38], desc[UR30] ;  /* 0x00001e10260075b4 */ /* 0x0009e20008211000 */
[----:B------:R-:W-:Y:S01]  /*2160*/  UIADD3 UR25, UPT, UPT, UR25, 0x1, URZ ;  /* 0x0000000119197890 */ /* 0x000fe2000fffe0ff */
[----:B------:R-:W-:Y:S01]  /*2170*/  UMOV UR12, UR36 ;  /* 0x00000024000c7c82 */ /* 0x000fe20008000000 */
[----:B------:R-:W-:Y:S01]  /*2180*/  UMOV UR9, UR17 ;  /* 0x0000001100097c82 */ /* 0x000fe20008000000 */
[----:B------:R-:W-:Y:S01]  /*2190*/  UMOV UR10, UR18 ;  /* 0x00000012000a7c82 */ /* 0x000fe20008000000 */
[----:B------:R-:W-:Y:S03]  /*21a0*/  UISETP.NE.AND UP0, UPT, UR25, UR28, UPT ;  /* 0x0000001c1900728c */ /* 0x000fe6000bf05270 */
[----:B------:R4:W-:Y:S01]  /*21b0*/  UTMALDG.3D.2CTA [UR8], [UR32], desc[UR30] ;  /* 0x00001e08200075b4 */ /* 0x0009e20008211000 */
[----:B------:R-:W-:Y:S05]  /*21c0*/  UMOV UR6, UR15 ;  /* 0x0000000f00067c82 */ /* 0x000fea0008000000 */
[----:B----4-:R-:W-:Y:S05]  /*21d0*/  BRA.U UP0, `(.L_x_39) ;  /* 0xfffffffd00487547 */ /* 0x010fea000b83ffff */
.L_x_33:
[C---:B-1----:R-:W-:Y:S01]  /*21e0*/  LEA R2, R14.reuse, UR4, 0x3 ;  /* 0x000000040e027c11 */ /* 0x042fe2000f8e18ff */
[----:B------:R-:W-:Y:S01]  /*21f0*/  NOP ;  /* 0x0000000000007918 */ /* 0x000fe20000000000 */
[----:B--2---:R-:W-:Y:S02]  /*2200*/  SHF.L.U32 R3, R13, 0x1f, RZ ;  /* 0x0000001f0d037819 */ /* 0x004fe400000006ff */
[----:B------:R-:W-:Y:S02]  /*2210*/  LEA R4, R14, UR4, 0x4 ;  /* 0x000000040e047c11 */ /* 0x000fe4000f8e20ff */
[----:B------:R-:W1:Y:S02]  /*2220*/  SYNCS.PHASECHK.TRANS64.TRYWAIT P0, [R2+URZ+0x180], R3 ;  /* 0x00018003020075a7 */ /* 0x000e6400080011ff */
[----:B-1----:R-:W-:Y:S05]  /*2230*/  @!P0 BRA `(.L_x_40) ;  /* 0x0000005800108947 */ /* 0x002fea0003800000 */
.L_x_132:
[----:B------:R-:W2:Y:S01]  /*2240*/  LDS.128 R4, [R4+0x210] ;  /* 0x0002100004047984 */ /* 0x000ea20000000c00 */
[----:B------:R-:W-:Y:S01]  /*2250*/  ISETP.GE.AND P0, PT, R60, 0x1, PT ;  /* 0x000000013c00780c */ /* 0x000fe20003f06270 */
[----:B-1----:R-:W-:Y:S01]  /*2260*/  VIADD R2, R2, 0x190 ;  /* 0x0000019002027836 */ /* 0x002fe20000000000 */
[----:B------:R-:W-:Y:S01]  /*2270*/  @!PT LDS RZ, [RZ] ;  /* 0x00000000fffff984 */ /* 0x000fe20000000800 */
[----:B------:R-:W-:Y:S01]  /*2280*/  @!PT LDS RZ, [RZ] ;  /* 0x00000000fffff984 */ /* 0x000fe20000000800 */
[----:B------:R-:W-:Y:S01]  /*2290*/  @!PT LDS RZ, [RZ] ;  /* 0x00000000fffff984 */ /* 0x000fe20000000800 */
[----:B------:R-:W-:Y:S01]  /*22a0*/  @!PT LDS RZ, [RZ] ;  /* 0x00000000fffff984 */ /* 0x000fe20000000800 */
[----:B------:R1:W-:Y:S06]  /*22b0*/  MEMBAR.ALL.CTA ;  /* 0x0000000000007992 */ /* 0x0003ec0000008000 */
[----:B-1----:R-:W1:Y:S01]  /*22c0*/  FENCE.VIEW.ASYNC.S ;  /* 0x00000000000073c6 */ /* 0x002e620000000000 */
[----:B------:R-:W-:-:S04]  /*22d0*/  PRMT R2, RZ, 0x654, R2 ;  /* 0x00000654ff027816 */ /* 0x000fc80000000002 */
[----:B-1----:R1:W-:Y:S01]  /*22e0*/  SYNCS.ARRIVE.TRANS64.RED.A1T0 RZ, [R2+URZ], RZ ;  /* 0x000000ff02ff79a7 */ /* 0x0023e200081004ff */
[----:B--2---:R-:W-:-:S13]  /*22f0*/  LOP3.LUT P2, RZ, R6, 0x1, RZ, 0xc0, !PT ;  /* 0x0000000106ff7812 */ /* 0x004fda000784c0ff */
[----:B------:R-:W-:Y:S01]  /*2300*/  @P2 SHF.R.U32.HI R3, RZ, 0x10, R5 ;  /* 0x00000010ff032819 */ /* 0x000fe20000011605 */
[----:B------:R-:W-:Y:S01]  /*2310*/  VOTEU.ANY UP0, P2 ;  /* 0x0000000000ff7886 */ /* 0x000fe20001000100 */
[----:B------:R-:W-:Y:S02]  /*2320*/  @P2 MOV R11, R4 ;  /* 0x00000004000b2202 */ /* 0x000fe40000000f00 */
[----:B------:R-:W-:Y:S02]  /*2330*/  @P2 R2UR.BROADCAST UR5, R3 ;  /* 0x00000000030522ca */ /* 0x000fe400008e0000 */
[----:B------:R-:W-:-:S11]  /*2340*/  @P2 LOP3.LUT R0, R5, 0xffff, RZ, 0xc0, !PT ;  /* 0x0000ffff05002812 */ /* 0x000fd600078ec0ff */
[----:B------:R-:W-:Y:S01]  /*2350*/  @UP0 UMOV UR36, UR5 ;  /* 0x0000000500240c82 */ /* 0x000fe20008000000 */
[----:B-1----:R-:W-:Y:S05]  /*2360*/  @!P0 BRA `(.L_x_41) ;  /* 0x0000000000b88947 */ /* 0x002fea0003800000 */
[----:B------:R-:W3:Y:S01]  /*2370*/  LDC.64 R4, c[0x0][0xb18] ;  /* 0x0002c600ff047b82 */ /* 0x000ee20000000a00 */
[----:B------:R-:W-:-:S07]  /*2380*/  ISETP.NE.AND P3, PT, R60, 0x1, PT ;  /* 0x000000013c00780c */ /* 0x000fce0003f65270 */
[----:B------:R-:W1:Y:S08]  /*2390*/  LDC.64 R6, c[0x0][0xb10] ;  /* 0x0002c400ff067b82 */ /* 0x000e700000000a00 */
[----:B------:R-:W2:Y:S08]  /*23a0*/  LDC R18, c[0x0][0xb20] ;  /* 0x0002c800ff127b82 */ /* 0x000eb00000000800 */
[----:B------:R-:W4:Y:S01]  /*23b0*/  LDC R20, c[0x0][0xb0c] ;  /* 0x0002c300ff147b82 */ /* 0x000f220000000800 */
[----:B---3--:R-:W-:Y:S01]  /*23c0*/  IMAD.HI.U32 R19, R8, R5, RZ ;  /* 0x0000000508137227 */ /* 0x008fe200078e00ff */
[----:B------:R-:W-:-:S03]  /*23d0*/  ISETP.NE.AND P0, PT, R4, 0x1, PT ;  /* 0x000000010400780c */ /* 0x000fc60003f05270 */
[----:B------:R-:W-:-:S03]  /*23e0*/  IMAD.HI.U32 R5, R0, R5, RZ ;  /* 0x0000000500057227 */ /* 0x000fc600078e00ff */
[----:B------:R-:W3:Y:S01]  /*23f0*/  LDC.64 R2, c[0x0][0xb28] ;  /* 0x0002ca00ff027b82 */ /* 0x000ee20000000a00 */
[----:B-1----:R-:W-:-:S04]  /*2400*/  IMAD.HI.U32 R22, R9, R6, RZ ;  /* 0x0000000609167227 */ /* 0x002fc800078e00ff */
[----:B------:R-:W-:Y:S01]  /*2410*/  IMAD.HI.U32 R24, R11, R6, RZ ;  /* 0x000000060b187227 */ /* 0x000fe200078e00ff */
[----:B------:R-:W-:Y:S02]  /*2420*/  SHF.R.U32.HI R22, RZ, R7, R22 ;  /* 0x00000007ff167219 */ /* 0x000fe40000011616 */
[-C--:B--2---:R-:W-:Y:S02]  /*2430*/  SHF.R.U32.HI R19, RZ, R18.reuse, R19 ;  /* 0x00000012ff137219 */ /* 0x084fe40000011613 */
[----:B------:R-:W-:Y:S02]  /*2440*/  SHF.R.U32.HI R5, RZ, R18, R5 ;  /* 0x00000012ff057219 */ /* 0x000fe40000011605 */
[----:B------:R-:W-:Y:S02]  /*2450*/  SEL R19, R8, R19, !P0 ;  /* 0x0000001308137207 */ /* 0x000fe40004000000 */
[----:B------:R-:W-:Y:S02]  /*2460*/  SHF.R.U32.HI R24, RZ, R7, R24 ;  /* 0x00000007ff187219 */ /* 0x000fe40000011618 */
[----:B----4-:R-:W-:-:S02]  /*2470*/  ISETP.NE.AND P1, PT, R20, 0x1, PT ;  /* 0x000000011400780c */ /* 0x010fc40003f25270 */
[----:B------:R-:W-:Y:S02]  /*2480*/  SEL R5, R0, R5, !P0 ;  /* 0x0000000500057207 */ /* 0x000fe40004000000 */
[----:B------:R-:W-:Y:S02]  /*2490*/  SEL R21, R9, R22, !P1 ;  /* 0x0000001609157207 */ /* 0x000fe40004800000 */
[----:B------:R-:W-:Y:S01]  /*24a0*/  SEL R7, R11, R24, !P1 ;  /* 0x000000180b077207 */ /* 0x000fe20004800000 */
[----:B---3--:R-:W-:-:S04]  /*24b0*/  IMAD.HI.U32 R22, R19, R2, RZ ;  /* 0x0000000213167227 */ /* 0x008fc800078e00ff */
[----:B------:R-:W-:Y:S01]  /*24c0*/  IMAD.HI.U32 R6, R21, R2, RZ ;  /* 0x0000000215067227 */ /* 0x000fe200078e00ff */
[----:B------:R-:W-:-:S04]  /*24d0*/  @P3 SHF.R.U32.HI R19, RZ, R3, R22 ;  /* 0x00000003ff133219 */ /* 0x000fc80000011616 */
[----:B------:R-:W-:Y:S01]  /*24e0*/  @P3 SHF.R.U32.HI R21, RZ, R3, R6 ;  /* 0x00000003ff153219 */ /* 0x000fe20000011606 */
[----:B------:R-:W-:-:S04]  /*24f0*/  IMAD R19, R60, R19, RZ ;  /* 0x000000133c137224 */ /* 0x000fc800078e02ff */
[----:B------:R-:W-:Y:S01]  /*2500*/  IMAD R6, R60, R21, RZ ;  /* 0x000000153c067224 */ /* 0x000fe200078e02ff */
[C---:B------:R-:W-:Y:S02]  /*2510*/  ISETP.GE.AND P0, PT, R5.reuse, R19, PT ;  /* 0x000000130500720c */ /* 0x040fe40003f06270 */
[----:B------:R-:W-:Y:S02]  /*2520*/  IADD3 R19, PT, PT, -R5, RZ, RZ ;  /* 0x000000ff05137210 */ /* 0x000fe40007ffe1ff */
[----:B------:R-:W-:Y:S01]  /*2530*/  ISETP.GE.OR P0, PT, R7, R6, P0 ;  /* 0x000000060700720c */ /* 0x000fe20000706670 */
[----:B------:R-:W-:-:S04]  /*2540*/  IMAD.HI.U32 R6, R5, R2, RZ ;  /* 0x0000000205067227 */ /* 0x000fc800078e00ff */
[----:B------:R-:W-:Y:S01]  /*2550*/  IMAD R0, R4, R19, R0 ;  /* 0x0000001304007224 */ /* 0x000fe200078e0200 */
[----:B------:R-:W-:-:S04]  /*2560*/  SHF.R.U32.HI R6, RZ, R3, R6 ;  /* 0x00000003ff067219 */ /* 0x000fc80000011606 */
[----:B------:R-:W-:-:S03]  /*2570*/  SEL R6, R5, R6, !P3 ;  /* 0x0000000605067207 */ /* 0x000fc60005800000 */
[----:B------:R-:W-:-:S04]  /*2580*/  @!P0 IMAD.HI.U32 R18, R7, R2, RZ ;  /* 0x0000000207128227 */ /* 0x000fc800078e00ff */
[----:B------:R-:W-:Y:S01]  /*2590*/  IMAD.MOV R2, RZ, RZ, -R6 ;  /* 0x000000ffff027224 */ /* 0x000fe200078e0a06 */
[----:B------:R-:W-:-:S03]  /*25a0*/  @!P0 SHF.R.U32.HI R18, RZ, R3, R18 ;  /* 0x00000003ff128219 */ /* 0x000fc60000011612 */
[----:B------:R-:W-:Y:S01]  /*25b0*/  IMAD R2, R60, R2, R5 ;  /* 0x000000023c027224 */ /* 0x000fe200078e0205 */
        /* <DEDUP_REMOVED lines=9> */
.L_x_41:
[----:B------:R-:W1:Y:S02]  /*2650*/  LDCU UR5, c[0x0][0xb30] ;  /* 0x00016600ff0577ac */ /* 0x000e640008000800 */
[----:B-1----:R-:W-:-:S09]  /*2660*/  UISETP.NE.AND UP0, UPT, UR5, 0x1, UPT ;  /* 0x000000010500788c */ /* 0x002fd2000bf05270 */
[----:B------:R-:W-:Y:S05]  /*2670*/  BRA.U UP0, `(.L_x_42) ;  /* 0x0000000100407547 */ /* 0x000fea000b800000 */
[----:B------:R-:W1:Y:S08]  /*2680*/  LDC.64 R4, c[0x0][0xb10] ;  /* 0x0002c400ff047b82 */ /* 0x000e700000000a00 */
[----:B------:R-:W2:Y:S08]  /*2690*/  LDC.64 R2, c[0x0][0xb18] ;  /* 0x0002c600ff027b82 */ /* 0x000eb00000000a00 */
[----:B------:R-:W4:Y:S08]  /*26a0*/  LDC R6, c[0x0][0xb20] ;  /* 0x0002c800ff067b82 */ /* 0x000f300000000800 */
[----:B------:R-:W3:Y:S01]  /*26b0*/  LDC R18, c[0x0][0xb0c] ;  /* 0x0002c300ff127b82 */ /* 0x000ee20000000800 */
[----:B-1----:R-:W-:-:S05]  /*26c0*/  IMAD.HI.U32 R4, R11, R4, RZ ;  /* 0x000000040b047227 */ /* 0x002fca00078e00ff */
[----:B------:R-:W-:Y:S01]  /*26d0*/  SHF.R.U32.HI R4, RZ, R5, R4 ;  /* 0x00000005ff047219 */ /* 0x000fe20000011604 */
[----:B--2---:R-:W-:Y:S01]  /*26e0*/  IMAD.HI.U32 R3, R0, R3, RZ ;  /* 0x0000000300037227 */ /* 0x004fe200078e00ff */
[----:B------:R-:W-:-:S04]  /*26f0*/  ISETP.NE.AND P0, PT, R2, 0x1, PT ;  /* 0x000000010200780c */ /* 0x000fc80003f05270 */
[----:B----4-:R-:W-:-:S04]  /*2700*/  SHF.R.U32.HI R3, RZ, R6, R3 ;  /* 0x00000006ff037219 */ /* 0x010fc80000011603 */
[----:B------:R-:W-:Y:S02]  /*2710*/  SEL R3, R0, R3, !P0 ;  /* 0x0000000300037207 */ /* 0x000fe40004000000 */
[----:B---3--:R-:W-:-:S04]  /*2720*/  ISETP.NE.AND P1, PT, R18, 0x1, PT ;  /* 0x000000011200780c */ /* 0x008fc80003f25270 */
[----:B------:R-:W-:-:S05]  /*2730*/  SEL R4, R11, R4, !P1 ;  /* 0x000000040b047207 */ /* 0x000fca0004800000 */
[----:B------:R-:W-:Y:S02]  /*2740*/  IMAD.IADD R5, R3, 0x1, -R4 ;  /* 0x0000000103057824 */ /* 0x000fe400078e0a04 */
[----:B------:R-:W-:Y:S02]  /*2750*/  IMAD.IADD R3, R4, 0x1, -R3 ;  /* 0x0000000104037824 */ /* 0x000fe400078e0a03 */
[----:B------:R-:W-:Y:S02]  /*2760*/  IMAD R11, R5, R18, R11 ;  /* 0x00000012050b7224 */ /* 0x000fe400078e020b */
[----:B------:R-:W-:-:S07]  /*2770*/  IMAD R0, R3, R2, R0 ;  /* 0x0000000203007224 */ /* 0x000fce00078e0200 */
.L_x_42:
[----:B------:R-:W-:Y:S01]  /*2780*/  VIADD R14, R14, 0x1 ;  /* 0x000000010e0e7836 */ /* 0x000fe20000000000 */
[----:B------:R-:W-:Y:S01]  /*2790*/  PLOP3.LUT P1, PT, PT, PT, PT, 0x80, 0x8 ;  /* 0x000000000008781c */ /* 0x000fe20003f2f070 */
[----:B------:R-:W-:Y:S02]  /*27a0*/  IMAD.IADD R123, R11, 0x1, R122 ;  /* 0x000000010b7b7824 */ /* 0x000fe400078e027a */
[----:B------:R-:W-:Y:S01]  /*27b0*/  IMAD.IADD R128, R0, 0x1, R115 ;  /* 0x0000000100807824 */ /* 0x000fe200078e0273 */
[----:B------:R-:W-:-:S04]  /*27c0*/  ISETP.NE.AND P0, PT, R14, 0x2, PT ;  /* 0x000000020e00780c */ /* 0x000fc80003f05270 */
[----:B------:R-:W-:Y:S02]  /*27d0*/  SEL R2, RZ, 0x1, P0 ;  /* 0x00000001ff027807 */ /* 0x000fe40000000000 */
[----:B------:R-:W-:Y:S02]  /*27e0*/  SEL R14, R14, RZ, P0 ;  /* 0x000000ff0e0e7207 */ /* 0x000fe40000000000 */
[----:B------:R-:W-:Y:S01]  /*27f0*/  LOP3.LUT R13, R13, R2, RZ, 0x3c, !PT ;  /* 0x000000020d0d7212 */ /* 0x000fe200078e3cff */
[----:B------:R-:W-:Y:S06]  /*2800*/  @P2 BRA `(.L_x_43) ;  /* 0xfffffff000582947 */ /* 0x000fec000383ffff */
[----:B------:R-:W-:Y:S01]  /*2810*/  UIADD3 UR4, UPT, UPT, UR4, 0xb0, URZ ;  /* 0x000000b004047890 */ /* 0x000fe2000fffe0ff */
[----:B------:R-:W-:-:S03]  /*2820*/  SHF.L.U32 R3, R15, 0x1f, RZ ;  /* 0x0000001f0f037819 */ /* 0x000fc600000006ff */
[----:B------:R-:W-:-:S09]  /*2830*/  ULEA UR5, UR15, UR4, 0x3 ;  /* 0x000000040f057291 */ /* 0x000fd2000f8e18ff */
[----:B------:R-:W1:Y:S02]  /*2840*/  SYNCS.PHASECHK.TRANS64.TRYWAIT P0, [UR5], R3 ;  /* 0x00000003ff0075a7 */ /* 0x000e640008001105 */
[----:B-1----:R-:W-:Y:S05]  /*2850*/  @!P0 BRA `(.L_x_44) ;  /* 0x00000050009c8947 */ /* 0x002fea0003800000 */
.L_x_134:
[----:B------:R-:W-:-:S04]  /*2860*/  UIADD3 UR6, UPT, UPT, UR15, 0x1, URZ ;  /* 0x000000010f067890 */ /* 0x000fc8000fffe0ff */
[----:B------:R-:W-:-:S04]  /*2870*/  UISETP.NE.AND UP0, UPT, UR6, 0x16, UPT ;  /* 0x000000160600788c */ /* 0x000fc8000bf05270 */
[----:B------:R-:W-:Y:S02]  /*2880*/  USEL UR7, URZ, 0x1, UP0 ;  /* 0x00000001ff077887 */ /* 0x000fe40008000000 */
[----:B------:R-:W-:-:S04]  /*2890*/  USEL UR6, UR6, URZ, UP0 ;  /* 0x000000ff06067287 */ /* 0x000fc80008000000 */
[----:B------:R-:W-:Y:S01]  /*28a0*/  ULEA UR5, UR6, UR4, 0x3 ;  /* 0x0000000406057291 */ /* 0x000fe2000f8e18ff */
[----:B------:R-:W-:-:S04]  /*28b0*/  LOP3.LUT R2, R15, UR7, RZ, 0x3c, !PT ;  /* 0x000000070f027c12 */ /* 0x000fc8000f8e3cff */
[----:B-1----:R-:W-:-:S04]  /*28c0*/  SHF.L.U32 R3, R2, 0x1f, RZ ;  /* 0x0000001f02037819 */ /* 0x002fc800000006ff */
[----:B------:R-:W1:Y:S02]  /*28d0*/  SYNCS.PHASECHK.TRANS64.TRYWAIT P0, [UR5], R3 ;  /* 0x00000003ff0075a7 */ /* 0x000e640008001105 */
[----:B-1----:R-:W-:Y:S05]  /*28e0*/  @!P0 BRA `(.L_x_45) ;  /* 0x0000005000908947 */ /* 0x002fea0003800000 */
.L_x_136:
        /* <DEDUP_REMOVED lines=9> */
.L_x_138:
        /* <DEDUP_REMOVED lines=9> */
.L_x_140:
        /* <DEDUP_REMOVED lines=9> */
.L_x_142:
        /* <DEDUP_REMOVED lines=9> */
.L_x_144:
        /* <DEDUP_REMOVED lines=9> */
.L_x_146:
        /* <DEDUP_REMOVED lines=9> */
.L_x_148:
        /* <DEDUP_REMOVED lines=9> */
.L_x_150:
        /* <DEDUP_REMOVED lines=9> */
.L_x_152:
        /* <DEDUP_REMOVED lines=9> */
.L_x_154:
        /* <DEDUP_REMOVED lines=9> */
.L_x_156:
        /* <DEDUP_REMOVED lines=9> */
.L_x_158:
        /* <DEDUP_REMOVED lines=9> */
.L_x_160:
        /* <DEDUP_REMOVED lines=9> */
.L_x_162:
        /* <DEDUP_REMOVED lines=9> */
.L_x_164:
        /* <DEDUP_REMOVED lines=9> */
.L_x_166:
        /* <DEDUP_REMOVED lines=9> */
.L_x_168:
        /* <DEDUP_REMOVED lines=9> */
.L_x_170:
        /* <DEDUP_REMOVED lines=9> */
.L_x_172:
        /* <DEDUP_REMOVED lines=9> */
.L_x_174:
[----:B------:R-:W-:-:S04]  /*33a0*/  UIADD3 UR6, UPT, UPT, UR6, 0x1, URZ ;  /* 0x0000000106067890 */ /* 0x000fc8000fffe0ff */
[----:B------:R-:W-:-:S04]  /*33b0*/  UISETP.NE.AND UP0, UPT, UR6, 0x16, UPT ;  /* 0x000000160600788c */ /* 0x000fc8000bf05270 */
[----:B------:R-:W-:Y:S02]  /*33c0*/  USEL UR5, URZ, 0x1, UP0 ;  /* 0x00000001ff057887 */ /* 0x000fe40008000000 */
[----:B------:R-:W-:-:S04]  /*33d0*/  USEL UR6, UR6, URZ, UP0 ;  /* 0x000000ff06067287 */ /* 0x000fc80008000000 */
[----:B------:R-:W-:Y:S01]  /*33e0*/  ULEA UR6, UR6, UR4, 0x3 ;  /* 0x0000000406067291 */ /* 0x000fe2000f8e18ff */
[----:B-1----:R-:W-:-:S04]  /*33f0*/  LOP3.LUT R3, R2, UR5, RZ, 0x3c, !PT ;  /* 0x0000000502037c12 */ /* 0x002fc8000f8e3cff */
[----:B------:R-:W-:Y:S01]  /*3400*/  SHF.L.U32 R3, R3, 0x1f, RZ ;  /* 0x0000001f03037819 */ /* 0x000fe200000006ff */
[----:B------:R-:W-:-:S07]  /*3410*/  IMAD.U32 R0, RZ, RZ, UR6 ;  /* 0x00000006ff007e24 */ /* 0x000fce000f8e00ff */
.L_x_65:
[----:B-1----:R1:W2:Y:S02]  /*3420*/  SYNCS.PHASECHK.TRANS64.TRYWAIT P0, [R0+URZ], R3 ;  /* 0x00000003000075a7 */ /* 0x0022a400080011ff */
[----:B--2---:R-:W-:Y:S05]  /*3430*/  @!P0 NANOSLEEP.SYNCS 0x989680 ;  /* 0x009896800000895d */ /* 0x004fea0003900000 */
[----:B------:R-:W2:Y:S02]  /*3440*/  @!P0 SYNCS.PHASECHK.TRANS64 P0, [R0+URZ], R3 ;  /* 0x00000003000085a7 */ /* 0x000ea400080010ff */
[----:B--2---:R-:W-:Y:S05]  /*3450*/  @P0 EXIT ;  /* 0x000000000000094d */ /* 0x004fea0003800000 */
[----:B------:R-:W-:Y:S05]  /*3460*/  BRA `(.L_x_65) ;  /* 0xfffffffc00ec7947 */ /* 0x000fea000383ffff */
.L_x_23:
[----:B------:R-:W-:-:S04]  /*3470*/  UISETP.NE.AND UP1, UPT, UR37, URZ, UPT ;  /* 0x000000ff2500728c */ /* 0x000fc8000bf25270 */
[----:B------:R-:W-:-:S09]  /*3480*/  UISETP.NE.OR UP1, UPT, UR10, 0x1, UP1 ;  /* 0x000000010a00788c */ /* 0x000fd20008f25670 */
[----:B------:R-:W-:Y:S05]  /*3490*/  BRA.U UP1, `(.L_x_66) ;  /* 0x0000000501487547 */ /* 0x000fea000b800000 */
[----:B------:R-:W-:Y:S01]  /*34a0*/  ISETP.GE.U32.AND P2, PT, R0, 0x2, PT ;  /* 0x000000020000780c */ /* 0x000fe20003f46070 */
[----:B------:R-:W-:Y:S01]  /*34b0*/  IMAD.MOV.U32 R12, RZ, RZ, 0x1 ;  /* 0x00000001ff0c7424 */ /* 0x000fe200078e00ff */
[----:B------:R-:W-:Y:S02]  /*34c0*/  CS2R R10, SRZ ;  /* 0x00000000000a7805 */ /* 0x000fe4000001ff00 */
[----:B------:R-:W-:Y:S01]  /*34d0*/  CS2R R8, SRZ ;  /* 0x0000000000087805 */ /* 0x000fe2000001ff00 */
[----:B------:R-:W-:Y:S01]  /*34e0*/  UMOV UR4, 0x400 ;  /* 0x0000040000047882 */ /* 0x000fe20000000000 */
[----:B------:R-:W-:Y:S01]  /*34f0*/  UMOV UR6, URZ ;  /* 0x000000ff00067c82 */ /* 0x000fe20008000000 */
[----:B------:R-:W-:-:S12]  /*3500*/  ULEA UR37, UR37, UR4, 0x18 ;  /* 0x0000000425257291 */ /* 0x000fd8000f8ec0ff */
.L_x_70:
[----:B------:R-:W-:Y:S02]  /*3510*/  LEA R2, R8, UR37, 0x3 ;  /* 0x0000002508027c11 */ /* 0x000fe4000f8e18ff */
[----:B------:R-:W-:-:S03]  /*3520*/  SHF.L.U32 R5, R9, 0x1f, RZ ;  /* 0x0000001f09057819 */ /* 0x000fc600000006ff */
[----:B------:R-:W-:Y:S01]  /*3530*/  VIADD R4, R2, 0x1f0 ;  /* 0x000001f002047836 */ /* 0x000fe20000000000 */
[----:B------:R-:W1:Y:S02]  /*3540*/  SYNCS.PHASECHK.TRANS64.TRYWAIT P0, [R2+URZ+0x1e0], R5 ;  /* 0x0001e005020075a7 */ /* 0x000e6400080011ff */
[----:B-1----:R-:W-:Y:S05]  /*3550*/  @!P0 BRA `(.L_x_67) ;  /* 0x0000004c00548947 */ /* 0x002fea0003800000 */
.L_x_175:
[----:B------:R-:W-:Y:S01]  /*3560*/  ULEA UR5, UR6, UR37, 0x3 ;  /* 0x0000002506057291 */ /* 0x000fe2000f8e18ff */
[----:B------:R-:W-:Y:S02]  /*3570*/  PRMT R4, RZ, 0x654, R4 ;  /* 0x00000654ff047816 */ /* 0x000fe40000000004 */
[----:B-1----:R-:W-:Y:S01]  /*3580*/  SHF.L.U32 R5, R12, 0x1f, RZ ;  /* 0x0000001f0c057819 */ /* 0x002fe200000006ff */
[----:B------:R-:W-:Y:S01]  /*3590*/  UIADD3 UR4, UPT, UPT, UR5, 0x180, URZ ;  /* 0x0000018005047890 */ /* 0x000fe2000fffe0ff */
[----:B------:R1:W-:Y:S05]  /*35a0*/  SYNCS.ARRIVE.TRANS64.RED.A1T0 RZ, [R4+URZ], RZ ;  /* 0x000000ff04ff79a7 */ /* 0x0003ea00081004ff */
[----:B------:R-:W-:Y:S01]  /*35b0*/  IMAD.U32 R7, RZ, RZ, UR4 ;  /* 0x00000004ff077e24 */ /* 0x000fe2000f8e00ff */
[----:B------:R-:W2:Y:S04]  /*35c0*/  SYNCS.PHASECHK.TRANS64.TRYWAIT P0, [UR5+0x190], R5 ;  /* 0x00019005ff0075a7 */ /* 0x000ea80008001105 */
[----:B------:R-:W-:Y:S01]  /*35d0*/  PRMT R6, R0, 0x654, R7 ;  /* 0x0000065400067816 */ /* 0x000fe20000000007 */
[----:B-1----:R-:W-:Y:S01]  /*35e0*/  @!P2 IMAD.MOV.U32 R4, RZ, RZ, 0x10 ;  /* 0x00000010ff04a424 */ /* 0x002fe200078e00ff */
[----:B--2---:R-:W-:Y:S06]  /*35f0*/  @!P0 BRA `(.L_x_68) ;  /* 0x0000004c00408947 */ /* 0x004fec0003800000 */
.L_x_177:
[----:B------:R-:W-:Y:S01]  /*3600*/  ULEA UR4, UR6, UR37, 0x4 ;  /* 0x0000002506047291 */ /* 0x000fe2000f8e20ff */
[----:B------:R-:W-:Y:S01]  /*3610*/  SEL R3, R6, R3, !P2 ;  /* 0x0000000306037207 */ /* 0x000fe20005000000 */
[----:B------:R-:W-:Y:S01]  /*3620*/  UIADD3 UR5, UPT, UPT, UR5, 0x180, URZ ;  /* 0x0000018005057890 */ /* 0x000fe2000fffe0ff */
[----:B-1----:R-:W-:Y:S01]  /*3630*/  LEA R2, R11, UR37, 0x3 ;  /* 0x000000250b027c11 */ /* 0x002fe2000f8e18ff */
[----:B------:R-:W-:Y:S01]  /*3640*/  UIADD3 UR4, UPT, UPT, UR4, 0x210, URZ ;  /* 0x0000021004047890 */ /* 0x000fe2000fffe0ff */
[----:B------:R-:W-:Y:S01]  /*3650*/  SHF.L.U32 R5, R10, 0x1f, RZ ;  /* 0x0000001f0a057819 */ /* 0x000fe200000006ff */
[----:B------:R1:W-:Y:S01]  /*3660*/  @!P2 SYNCS.ARRIVE.TRANS64.RED RZ, [R3+URZ], R4 ;  /* 0x0000000403ffa9a7 */ /* 0x0003e200080004ff */
[----:B------:R-:W-:Y:S01]  /*3670*/  UIADD3 UR6, UPT, UPT, UR6, 0x1, URZ ;  /* 0x0000000106067890 */ /* 0x000fe2000fffe0ff */
[----:B------:R-:W-:-:S03]  /*3680*/  VIADD R8, R8, 0x1 ;  /* 0x0000000108087836 */ /* 0x000fc60000000000 */
[----:B------:R-:W-:Y:S02]  /*3690*/  UISETP.NE.AND UP0, UPT, UR6, 0x2, UPT ;  /* 0x000000020600788c */ /* 0x000fe4000bf05270 */
[----:B------:R-:W-:Y:S06]  /*36a0*/  UGETNEXTWORKID.BROADCAST [UR4], [UR5] ;  /* 0x00000000040073ca */ /* 0x000fec0008000100 */
[----:B------:R-:W-:Y:S01]  /*36b0*/  USEL UR4, URZ, 0x1, UP0 ;  /* 0x00000001ff047887 */ /* 0x000fe20008000000 */
[----:B------:R-:W-:Y:S01]  /*36c0*/  ISETP.NE.AND P0, PT, R8, 0x2, PT ;  /* 0x000000020800780c */ /* 0x000fe20003f05270 */
[----:B------:R-:W-:Y:S01]  /*36d0*/  USEL UR6, UR6, URZ, UP0 ;  /* 0x000000ff06067287 */ /* 0x000fe20008000000 */
[----:B------:R-:W2:Y:S03]  /*36e0*/  SYNCS.PHASECHK.TRANS64.TRYWAIT P1, [R2+URZ+0x180], R5 ;  /* 0x00018005020075a7 */ /* 0x000ea600080211ff */
[----:B------:R-:W-:Y:S01]  /*36f0*/  LOP3.LUT R12, R12, UR4, RZ, 0x3c, !PT ;  /* 0x000000040c0c7c12 */ /* 0x000fe2000f8e3cff */
[----:B-12---:R-:W-:Y:S07]  /*3700*/  @!P1 BRA `(.L_x_69) ;  /* 0x0000004c00149947 */ /* 0x006fee0003800000 */
.L_x_178:
[C---:B------:R-:W-:Y:S01]  /*3710*/  LEA R4, R11.reuse, UR37, 0x4 ;  /* 0x000000250b047c11 */ /* 0x040fe2000f8e20ff */
[----:B-1----:R-:W-:Y:S01]  /*3720*/  VIADD R2, R2, 0x190 ;  /* 0x0000019002027836 */ /* 0x002fe20000000000 */
[----:B------:R-:W-:Y:S01]  /*3730*/  SEL R8, R8, RZ, P0 ;  /* 0x000000ff08087207 */ /* 0x000fe20000000000 */
[----:B------:R-:W-:-:S03]  /*3740*/  VIADD R11, R11, 0x1 ;  /* 0x000000010b0b7836 */ /* 0x000fc60000000000 */
[----:B------:R-:W1:Y:S01]  /*3750*/  LDS.128 R4, [R4+0x210] ;  /* 0x0002100004047984 */ /* 0x000e620000000c00 */
[----:B------:R-:W-:Y:S02]  /*3760*/  PRMT R2, RZ, 0x654, R2 ;  /* 0x00000654ff027816 */ /* 0x000fe40000000002 */
[C---:B------:R-:W-:Y:S01]  /*3770*/  ISETP.NE.AND P1, PT, R11.reuse, 0x2, PT ;  /* 0x000000020b00780c */ /* 0x040fe20003f25270 */
[----:B------:R-:W-:Y:S01]  /*3780*/  @!PT LDS RZ, [RZ] ;  /* 0x00000000fffff984 */ /* 0x000fe20000000800 */
[----:B------:R-:W-:Y:S01]  /*3790*/  @!PT LDS RZ, [RZ] ;  /* 0x00000000fffff984 */ /* 0x000fe20000000800 */
[----:B------:R-:W-:Y:S01]  /*37a0*/  @!PT LDS RZ, [RZ] ;  /* 0x00000000fffff984 */ /* 0x000fe20000000800 */
[----:B------:R-:W-:Y:S01]  /*37b0*/  @!PT LDS RZ, [RZ] ;  /* 0x00000000fffff984 */ /* 0x000fe20000000800 */
[----:B------:R2:W-:Y:S06]  /*37c0*/  MEMBAR.ALL.CTA ;  /* 0x0000000000007992 */ /* 0x0005ec0000008000 */
[----:B--2---:R-:W2:Y:S01]  /*37d0*/  FENCE.VIEW.ASYNC.S ;  /* 0x00000000000073c6 */ /* 0x004ea20000000000 */
[----:B------:R-:W-:Y:S01]  /*37e0*/  SEL R11, R11, RZ, P1 ;  /* 0x000000ff0b0b7207 */ /* 0x000fe20000800000 */
[----:B--2---:R2:W-:Y:S01]  /*37f0*/  SYNCS.ARRIVE.TRANS64.RED.A1T0 RZ, [R2+URZ], RZ ;  /* 0x000000ff02ff79a7 */ /* 0x0045e200081004ff */
[----:B-1----:R-:W-:-:S02]  /*3800*/  LOP3.LUT P3, RZ, R6, 0x1, RZ, 0xc0, !PT ;  /* 0x0000000106ff7812 */ /* 0x002fc4000786c0ff */
[----:B------:R-:W-:-:S04]  /*3810*/  SEL R5, RZ, 0x1, P1 ;  /* 0x00000001ff057807 */ /* 0x000fc80000800000 */
[----:B------:R-:W-:Y:S02]  /*3820*/  LOP3.LUT R10, R10, R5, RZ, 0x3c, !PT ;  /* 0x000000050a0a7212 */ /* 0x000fe400078e3cff */
[----:B--2---:R-:W-:-:S04]  /*3830*/  SEL R2, RZ, 0x1, P0 ;  /* 0x00000001ff027807 */ /* 0x004fc80000000000 */
[----:B------:R-:W-:Y:S01]  /*3840*/  LOP3.LUT R9, R9, R2, RZ, 0x3c, !PT ;  /* 0x0000000209097212 */ /* 0x000fe200078e3cff */
[----:B------:R-:W-:Y:S06]  /*3850*/  @P3 BRA `(.L_x_70) ;  /* 0xfffffffc002c3947 */ /* 0x000fec000383ffff */
[----:B------:R-:W-:Y:S01]  /*3860*/  ULEA UR5, UR6, UR37, 0x3 ;  /* 0x0000002506057291 */ /* 0x000fe2000f8e18ff */
[----:B------:R-:W-:-:S08]  /*3870*/  SHF.L.U32 R3, R12, 0x1f, RZ ;  /* 0x0000001f0c037819 */ /* 0x000fd000000006ff */
[----:B------:R-:W1:Y:S02]  /*3880*/  SYNCS.PHASECHK.TRANS64 P0, [UR5+0x190], R3 ;  /* 0x00019003ff0075a7 */ /* 0x000e640008001005 */
[----:B-1----:R-:W-:Y:S05]  /*3890*/  @P0 BRA `(.L_x_71) ;  /* 0x0000000000080947 */ /* 0x002fea0003800000 */
[----:B------:R-:W1:Y:S02]  /*38a0*/  SYNCS.PHASECHK.TRANS64.TRYWAIT P0, [UR5+0x190], R3 ;  /* 0x00019003ff0075a7 */ /* 0x000e640008001105 */
[----:B-1----:R-:W-:Y:S05]  /*38b0*/  @!P0 BRA `(.L_x_72) ;  /* 0x0000004800bc8947 */ /* 0x002fea0003800000 */
.L_x_71:
[----:B------:R-:W-:-:S04]  /*38c0*/  UIADD3 UR4, UPT, UPT, UR6, 0x1, URZ ;  /* 0x0000000106047890 */ /* 0x000fc8000fffe0ff */
[----:B------:R-:W-:-:S04]  /*38d0*/  UISETP.NE.AND UP0, UPT, UR4, 0x2, UPT ;  /* 0x000000020400788c */ /* 0x000fc8000bf05270 */
[----:B------:R-:W-:Y:S02]  /*38e0*/  USEL UR7, URZ, 0x1, UP0 ;  /* 0x00000001ff077887 */ /* 0x000fe40008000000 */
[----:B------:R-:W-:-:S04]  /*38f0*/  USEL UR4, UR4, URZ, UP0 ;  /* 0x000000ff04047287 */ /* 0x000fc80008000000 */
[----:B------:R-:W-:Y:S01]  /*3900*/  ULEA UR4, UR4, UR37, 0x3 ;  /* 0x0000002504047291 */ /* 0x000fe2000f8e18ff */
[----:B-1----:R-:W-:-:S04]  /*3910*/  LOP3.LUT R3, R12, UR7, RZ, 0x3c, !PT ;  /* 0x000000070c037c12 */ /* 0x002fc8000f8e3cff */
[----:B------:R-:W-:-:S04]  /*3920*/  SHF.L.U32 R0, R3, 0x1f, RZ ;  /* 0x0000001f03007819 */ /* 0x000fc800000006ff */
[----:B------:R-:W1:Y:S02]  /*3930*/  SYNCS.PHASECHK.TRANS64 P0, [UR4+0x190], R0 ;  /* 0x00019000ff0075a7 */ /* 0x000e640008001004 */
[----:B-1----:R-:W-:Y:S05]  /*3940*/  @P0 EXIT ;  /* 0x000000000000094d */ /* 0x002fea0003800000 */
[----:B------:R-:W-:Y:S02]  /*3950*/  SHF.L.U32 R3, R3, 0x1f, RZ ;  /* 0x0000001f03037819 */ /* 0x000fe400000006ff */
[----:B------:R-:W-:-:S07]  /*3960*/  MOV R0, UR4 ;  /* 0x0000000400007c02 */ /* 0x000fce0008000f00 */
.L_x_73:
[----:B-1----:R1:W2:Y:S02]  /*3970*/  SYNCS.PHASECHK.TRANS64.TRYWAIT P0, [R0+URZ+0x190], R3 ;  /* 0x00019003000075a7 */ /* 0x0022a400080011ff */
[----:B--2---:R-:W-:Y:S05]  /*3980*/  @!P0 NANOSLEEP.SYNCS 0x989680 ;  /* 0x009896800000895d */ /* 0x004fea0003900000 */
[----:B------:R-:W2:Y:S02]  /*3990*/  @!P0 SYNCS.PHASECHK.TRANS64 P0, [R0+URZ+0x190], R3 ;  /* 0x00019003000085a7 */ /* 0x000ea400080010ff */
[----:B--2---:R-:W-:Y:S05]  /*39a0*/  @P0 EXIT ;  /* 0x000000000000094d */ /* 0x004fea0003800000 */
[----:B------:R-:W-:Y:S05]  /*39b0*/  BRA `(.L_x_73) ;  /* 0xfffffffc00ec7947 */ /* 0x000fea000383ffff */
.L_x_66:
[----:B------:R-:W-:Y:S05]  /*39c0*/  BRA.U UP4, `(.L_x_74) ;  /* 0x0000001104a07547 */ /* 0x000fea000b800000 */
[----:B------:R-:W-:Y:S01]  /*39d0*/  UMOV UR4, 0x40 ;  /* 0x0000004000047882 */ /* 0x000fe20000000000 */
[----:B------:R-:W-:Y:S01]  /*39e0*/  NOP ;  /* 0x0000000000007918 */ /* 0x000fe20000000000 */
[----:B------:R-:W-:Y:S01]  /*39f0*/  ULEA UR4, UR37, UR4, 0x18 ;  /* 0x0000000425047291 */ /* 0x000fe2000f8ec0ff */
[----:B------:R-:W-:Y:S02]  /*3a00*/  UMOV UR5, 0x400 ;  /* 0x0000040000057882 */ /* 0x000fe40000000000 */
[----:B------:R-:W-:-:S06]  /*3a10*/  ULEA UR37, UR37, UR5, 0x18 ;  /* 0x0000000525257291 */ /* 0x000fcc000f8ec0ff */
[----:B------:R-:W1:Y:S02]  /*3a20*/  LDS.U8 R0, [UR4+0x1c] ;  /* 0x00001c04ff007984 */ /* 0x000e640008000000 */
[----:B-1----:R-:W-:-:S13]  /*3a30*/  ISETP.NE.AND P0, PT, R0, RZ, PT ;  /* 0x000000ff0000720c */ /* 0x002fda0003f05270 */
[----:B------:R-:W-:Y:S05]  /*3a40*/  @P0 BRA `(.L_x_75) ;  /* 0x0000000400080947 */ /* 0x000fea0003800000 */
[----:B------:R-:W-:Y:S02]  /*3a50*/  UISETP.NE.U32.AND UP0, UPT, UR9, 0x1, UPT ;  /* 0x000000010900788c */ /* 0x000fe4000bf05070 */
[----:B------:R-:W-:-:S07]  /*3a60*/  UIADD3 UR6, UPT, UPT, UR4, 0x8, URZ ;  /* 0x0000000804067890 */ /* 0x000fce000fffe0ff */
[----:B------:R-:W-:Y:S05]  /*3a70*/  BRA.U !UP0, `(.L_x_76) ;  /* 0x00000001089c7547 */ /* 0x000fea000b800000 */
[----:B------:R-:W-:Y:S01]  /*3a80*/  ELECT P0, URZ, PT ;  /* 0x0000000000ff782f */ /* 0x000fe20003800000 */
[----:B------:R-:W-:-:S12]  /*3a90*/  BSSY B0, `(.L_x_76) ;  /* 0x0000025000007945 */ /* 0x000fd80003800000 */
[----:B------:R-:W-:Y:S05]  /*3aa0*/  @!P0 BRA `(.L_x_77) ;  /* 0x00000000008c8947 */ /* 0x000fea0003800000 */
[----:B------:R-:W-:-:S05]  /*3ab0*/  UMOV UR5, 0x10 ;  /* 0x0000001000057882 */ /* 0x000fca0000000000 */
[----:B------:R-:W-:Y:S04]  /*3ac0*/  DEPBAR.LE SB1, 0x36 ;  /* 0x00009d800000791a */ /* 0x000fe80000000000 */
[----:B------:R-:W1:Y:S02]  /*3ad0*/  UTCATOMSWS.2CTA.FIND_AND_SET.ALIGN UP1, UR5, UR5 ;  /* 0x00000005000575e3 */ /* 0x000e640008220800 */
[----:B-1----:R-:W-:Y:S01]  /*3ae0*/  MOV R11, UR5 ;  /* 0x00000005000b7c02 */ /* 0x002fe20008000f00 */
[----:B------:R-:W-:Y:S06]  /*3af0*/  BRA.U UP1, `(.L_x_78) ;  /* 0x0000000101187547 */ /* 0x000fec000b800000 */
.L_x_79:
[----:B------:R-:W-:Y:S05]  /*3b00*/  NANOSLEEP 0x64 ;  /* 0x000000640000795d */ /* 0x000fea0003800000 */
[----:B------:R-:W-:-:S05]  /*3b10*/  UMOV UR5, 0x10 ;  /* 0x0000001000057882 */ /* 0x000fca0000000000 */
[----:B------:R-:W-:Y:S04]  /*3b20*/  DEPBAR.LE SB1, 0x36 ;  /* 0x00009d800000791a */ /* 0x000fe80000000000 */
[----:B------:R-:W1:Y:S02]  /*3b30*/  UTCATOMSWS.2CTA.FIND_AND_SET.ALIGN UP1, UR5, UR5 ;  /* 0x00000005000575e3 */ /* 0x000e640008220800 */
[----:B-1----:R-:W-:Y:S01]  /*3b40*/  MOV R11, UR5 ;  /* 0x00000005000b7c02 */ /* 0x002fe20008000f00 */
[----:B------:R-:W-:Y:S05]  /*3b50*/  BRA.U !UP1, `(.L_x_79) ;  /* 0xfffffffd09e87547 */ /* 0x000fea000b83ffff */
.L_x_78:
[----:B------:R-:W1:Y:S01]  /*3b60*/  LDS R5, [UR4+0x10] ;  /* 0x00001004ff057984 */ /* 0x000e620008000800 */
[----:B------:R-:W-:Y:S01]  /*3b70*/  IMAD.U32 R3, RZ, RZ, UR37 ;  /* 0x00000025ff037e24 */ /* 0x000fe2000f8e00ff */
[----:B------:R-:W-:-:S03]  /*3b80*/  MOV R2, UR8 ;  /* 0x0000000800027c02 */ /* 0x000fc60008000f00 */
[----:B------:R-:W-:Y:S01]  /*3b90*/  VIADD R3, R3, 0x230 ;  /* 0x0000023003037836 */ /* 0x000fe20000000000 */
[----:B-1----:R-:W-:-:S04]  /*3ba0*/  SHF.L.U32 R5, R5, 0x1f, RZ ;  /* 0x0000001f05057819 */ /* 0x002fc800000006ff */
[----:B------:R-:W1:Y:S02]  /*3bb0*/  SYNCS.PHASECHK.TRANS64.TRYWAIT P0, [UR4+0x8], R5 ;  /* 0x00000805ff0075a7 */ /* 0x000e640008001104 */
[----:B-1----:R-:W-:Y:S05]  /*3bc0*/  @P0 BRA `(.L_x_80) ;  /* 0x0000000000080947 */ /* 0x002fea0003800000 */
[----:B------:R-:W1:Y:S02]  /*3bd0*/  SYNCS.PHASECHK.TRANS64.TRYWAIT P0, [UR4+0x8], R5 ;  /* 0x00000805ff0075a7 */ /* 0x000e640008001104 */
[----:B-1----:R-:W-:Y:S05]  /*3be0*/  @!P0 BRA `(.L_x_81) ;  /* 0x0000004800088947 */ /* 0x002fea0003800000 */
.L_x_80:
[----:B-1----:R-:W-:Y:S01]  /*3bf0*/  HFMA2 R0, -RZ, RZ, 0, 5.9604644775390625e-08 ;  /* 0x00000001ff007431 */ /* 0x002fe200000001ff */
[----:B------:R-:W-:Y:S01]  /*3c00*/  UPRMT UR5, UR8, 0x654, UR6 ;  /* 0x0000065408057896 */ /* 0x000fe20008000006 */
[----:B------:R-:W-:Y:S01]  /*3c10*/  IMAD.MOV.U32 R6, RZ, RZ, 0xffff ;  /* 0x0000ffffff067424 */ /* 0x000fe200078e00ff */
[----:B------:R-:W-:Y:S01]  /*3c20*/  PRMT R2, R2, 0x654, R3 ;  /* 0x0000065402027816 */ /* 0x000fe20000000003 */
[----:B------:R-:W-:Y:S02]  /*3c30*/  IMAD.MOV.U32 R4, RZ, RZ, 0x4 ;  /* 0x00000004ff047424 */ /* 0x000fe400078e00ff */
[----:B------:R-:W-:Y:S01]  /*3c40*/  IMAD.SHL.U32 R7, R11, 0x20, RZ ;  /* 0x000000200b077824 */ /* 0x000fe200078e00ff */
[----:B------:R-:W-:Y:S02]  /*3c50*/  MOV R3, UR5 ;  /* 0x0000000500037c02 */ /* 0x000fe40008000f00 */
[-C--:B------:R-:W-:Y:S01]  /*3c60*/  SHF.L.U32 R6, R6, R11.reuse, RZ ;  /* 0x0000000b06067219 */ /* 0x080fe200000006ff */
[----:B------:R1:W-:Y:S01]  /*3c70*/  SYNCS.ARRIVE.TRANS64.RED RZ, [UR5], R4 ;  /* 0x00000004ffff79a7 */ /* 0x0003e20008000405 */
[----:B------:R-:W-:Y:S01]  /*3c80*/  SHF.L.U32 R5, R0, R11, RZ ;  /* 0x0000000b00057219 */ /* 0x000fe200000006ff */
[----:B------:R1:W-:Y:S04]  /*3c90*/  STS [UR37+0x230], R7 ;  /* 0x00023007ff007988 */ /* 0x0003e80008000825 */
[----:B------:R1:W-:Y:S04]  /*3ca0*/  STAS [R2.64], R11 ;  /* 0x0000000b02007dbd */ /* 0x0003e8000c0008ff */
[----:B------:R1:W-:Y:S04]  /*3cb0*/  ATOMS.OR RZ, [UR4+0x14], R6 ;  /* 0x00001406ffff798c */ /* 0x0003e8000b000004 */
[----:B------:R1:W-:Y:S04]  /*3cc0*/  ATOMS.OR RZ, [UR4+0x18], R5 ;  /* 0x00001805ffff798c */ /* 0x0003e8000b000004 */
[----:B------:R1:W-:Y:S02]  /*3cd0*/  ATOMS.XOR RZ, [UR4+0x10], R0 ;  /* 0x00001000ffff798c */ /* 0x0003e4000b800004 */
.L_x_77:
[----:B------:R-:W-:Y:S05]  /*3ce0*/  BSYNC B0 ;  /* 0x0000000000007941 */ /* 0x000fea0003800000 */
.L_x_76:
[----:B------:R-:W-:Y:S05]  /*3cf0*/  BRA.U UP0, `(.L_x_82) ;  /* 0x00000001006c7547 */ /* 0x000fea000b800000 */
[----:B------:R-:W-:-:S03]  /*3d00*/  UMOV UR5, 0xffffffff ;  /* 0xffffffff00057882 */ /* 0x000fc60000000000 */
[----:B------:R-:W-:Y:S05]  /*3d10*/  BRA.DIV UR5, `(.L_x_83) ;  /* 0x0000004605d47947 */ /* 0x000fea000b800000 */
[----:B------:R-:W-:-:S13]  /*3d20*/  ELECT P6, URZ, PT ;  /* 0x0000000000ff782f */ /* 0x000fda00038c0000 */
.L_x_182:
[----:B------:R-:W-:Y:S05]  /*3d30*/  @!P6 BRA `(.L_x_82) ;  /* 0x00000000005ce947 */ /* 0x000fea0003800000 */
[----:B-1----:R-:W1:Y:S02]  /*3d40*/  LDS R3, [UR4+0x10] ;  /* 0x00001004ff037984 */ /* 0x002e640008000800 */
[----:B-1----:R-:W-:-:S04]  /*3d50*/  SHF.L.U32 R3, R3, 0x1f, RZ ;  /* 0x0000001f03037819 */ /* 0x002fc800000006ff */
[----:B------:R-:W1:Y:S02]  /*3d60*/  SYNCS.PHASECHK.TRANS64.TRYWAIT P0, [UR4+0x8], R3 ;  /* 0x00000803ff0075a7 */ /* 0x000e640008001104 */
[----:B-1----:R-:W-:Y:S05]  /*3d70*/  @P0 BRA `(.L_x_84) ;  /* 0x0000000000080947 */ /* 0x002fea0003800000 */
[----:B------:R-:W1:Y:S02]  /*3d80*/  SYNCS.PHASECHK.TRANS64.TRYWAIT P0, [UR4+0x8], R3 ;  /* 0x00000803ff0075a7 */ /* 0x000e640008001104 */
[----:B-1----:R-:W-:Y:S05]  /*3d90*/  @!P0 BRA `(.L_x_85) ;  /* 0x0000004400d48947 */ /* 0x002fea0003800000 */
.L_x_84:
[----:B------:R-:W2:Y:S01]  /*3da0*/  LDS R5, [UR37+0x230] ;  /* 0x00023025ff057984 */ /* 0x000ea20008000800 */
[----:B-1----:R-:W-:Y:S02]  /*3db0*/  HFMA2 R0, -RZ, RZ, 0, 5.9604644775390625e-08 ;  /* 0x00000001ff007431 */ /* 0x002fe400000001ff */
[----:B------:R-:W-:Y:S01]  /*3dc0*/  IMAD.MOV.U32 R2, RZ, RZ, 0xffff ;  /* 0x0000ffffff027424 */ /* 0x000fe200078e00ff */
[----:B------:R-:W-:Y:S01]  /*3dd0*/  UPRMT UR5, UR8, 0x654, UR6 ;  /* 0x0000065408057896 */ /* 0x000fe20008000006 */
[----:B--2---:R-:W-:-:S03]  /*3de0*/  IMAD.SHL.U32 R3, R5, 0x20, RZ ;  /* 0x0000002005037824 */ /* 0x004fc600078e00ff */
[-C--:B------:R-:W-:Y:S02]  /*3df0*/  SHF.L.U32 R2, R2, R5.reuse, RZ ;  /* 0x0000000502027219 */ /* 0x080fe400000006ff */
[----:B------:R-:W-:Y:S01]  /*3e00*/  SHF.L.U32 R5, R0, R5, RZ ;  /* 0x0000000500057219 */ /* 0x000fe200000006ff */
[----:B------:R2:W-:Y:S04]  /*3e10*/  STS [UR37+0x230], R3 ;  /* 0x00023003ff007988 */ /* 0x0005e80008000825 */
[----:B------:R2:W-:Y:S04]  /*3e20*/  ATOMS.OR RZ, [UR4+0x14], R2 ;  /* 0x00001402ffff798c */ /* 0x0005e8000b000004 */
[----:B------:R2:W-:Y:S01]  /*3e30*/  ATOMS.OR RZ, [UR4+0x18], R5 ;  /* 0x00001805ffff798c */ /* 0x0005e2000b000004 */
[----:B------:R-:W-:Y:S03]  /*3e40*/  SYNCS.ARRIVE.TRANS64.RED.A1T0 RZ, [UR5], RZ ;  /* 0x000000ffffff79a7 */ /* 0x000fe60008100405 */
[----:B------:R2:W-:Y:S01]  /*3e50*/  ATOMS.XOR RZ, [UR4+0x10], R0 ;  /* 0x00001000ffff798c */ /* 0x0005e2000b800004 */
[----:B------:R-:W-:Y:S05]  /*3e60*/  BRA `(.L_x_82) ;  /* 0x0000000000107947 */ /* 0x000fea0003800000 */
.L_x_75:
[----:B------:R-:W-:Y:S02]  /*3e70*/  MOV R0, 0xffffffff ;  /* 0xffffffff00007802 */ /* 0x000fe40000000f00 */
[----:B------:R-:W-:-:S03]  /*3e80*/  MOV R2, 0x3eb0 ;  /* 0x00003eb000027802 */ /* 0x000fc60000000f00 */
[----:B------:R1:W-:Y:S04]  /*3e90*/  STS [UR37+0x230], R0 ;  /* 0x00023000ff007988 */ /* 0x0003e80008000825 */
[----:B-1---5:R-:W-:Y:S05]  /*3ea0*/  CALL.REL.NOINC `($__internal_1_$__cuda_sm10x_tcgen05_guardrail_trap_phase_invalid_during_alloc) ;  /* 0x0000004800dc7944 */ /* 0x022fea0003c00000 */
.L_x_82:
[----:B------:R-:W-:Y:S05]  /*3eb0*/  WARPSYNC.ALL ;  /* 0x0000000000007948 */ /* 0x000fea0003800000 */
[----:B------:R-:W3:Y:S01]  /*3ec0*/  S2UR UR11, SR_CgaCtaId ;  /* 0x00000000000b79c3 */ /* 0x000ee20000008800 */
[----:B------:R-:W-:Y:S01]  /*3ed0*/  UMOV UR4, 0x400 ;  /* 0x0000040000047882 */ /* 0x000fe20000000000 */
[----:B------:R-:W-:-:S06]  /*3ee0*/  NOP ;  /* 0x0000000000007918 */ /* 0x000fcc0000000000 */
[----:B------:R-:W-:Y:S06]  /*3ef0*/  BAR.ARV 0x6, 0xa0 ;  /* 0x0182800000007b1d */ /* 0x000fec0000002000 */
[----:B------:R-:W4:Y:S01]  /*3f00*/  LDCU UR5, c[0x0][0x38c] ;  /* 0x00007180ff0577ac */ /* 0x000f220008000800 */
[----:B------:R-:W-:Y:S02]  /*3f10*/  LOP3.LUT R9, R9, 0xffff, RZ, 0xc0, !PT ;  /* 0x0000ffff09097812 */ /* 0x000fe400078ec0ff */
[----:B-12---:R-:W-:Y:S02]  /*3f20*/  CS2R R2, SRZ ;  /* 0x0000000000027805 */ /* 0x006fe4000001ff00 */
[----:B------:R-:W-:Y:S01]  /*3f30*/  LOP3.LUT R8, R8, 0xffff, RZ, 0xc0, !PT ;  /* 0x0000ffff08087812 */ /* 0x000fe200078ec0ff */
[----:B------:R-:W-:Y:S01]  /*3f40*/  UMOV UR17, URZ ;  /* 0x000000ff00117c82 */ /* 0x000fe20008000000 */
[----:B------:R-:W-:Y:S01]  /*3f50*/  R2UR UR13, R9 ;  /* 0x00000000090d72ca */ /* 0x000fe200000e0000 */
[----:B------:R-:W-:Y:S01]  /*3f60*/  IMAD.MOV.U32 R9, RZ, RZ, 0x1 ;  /* 0x00000001ff097424 */ /* 0x000fe200078e00ff */
[----:B------:R-:W-:Y:S01]  /*3f70*/  R2UR UR12, R8 ;  /* 0x00000000080c72ca */ /* 0x000fe200000e0000 */
[----:B------:R-:W-:Y:S01]  /*3f80*/  IMAD.MOV.U32 R8, RZ, RZ, RZ ;  /* 0x000000ffff087224 */ /* 0x000fe200078e00ff */
[----:B------:R-:W-:Y:S01]  /*3f90*/  UMOV UR16, URZ ;  /* 0x000000ff00107c82 */ /* 0x000fe20008000000 */
[----:B---3--:R-:W-:Y:S01]  /*3fa0*/  ULEA UR11, UR11, UR4, 0x18 ;  /* 0x000000040b0b7291 */ /* 0x008fe2000f8ec0ff */
[----:B------:R-:W-:Y:S01]  /*3fb0*/  UMOV UR15, URZ ;  /* 0x000000ff000f7c82 */ /* 0x000fe20008000000 */
[----:B------:R-:W-:-:S02]  /*3fc0*/  UISETP.NE.AND UP2, UPT, UR9, URZ, UPT ;  /* 0x000000ff0900728c */ /* 0x000fc4000bf45270 */
[----:B------:R-:W-:Y:S02]  /*3fd0*/  UIADD3 UR14, UPT, UPT, UR11, 0x3300, URZ ;  /* 0x000033000b0e7890 */ /* 0x000fe4000fffe0ff */
[----:B------:R-:W-:-:S03]  /*3fe0*/  UIADD3 UR4, UPT, UPT, UR11, 0x2f300, URZ ;  /* 0x0002f3000b047890 */ /* 0x000fc6000fffe0ff */
[----:B------:R-:W1:Y:S01]  /*3ff0*/  LDS R0, [UR11+0x230] ;  /* 0x0002300bff007984 */ /* 0x000e620008000800 */
[----:B----4-:R-:W-:Y:S02]  /*4000*/  UIADD3 UR5, UPT, UPT, UR5, 0x3f, URZ ;  /* 0x0000003f05057890 */ /* 0x010fe4000fffe0ff */
[----:B------:R-:W-:Y:S02]  /*4010*/  USHF.R.U32.HI UR14, URZ, 0x4, UR14 ;  /* 0x00000004ff0e7899 */ /* 0x000fe4000801160e */
[----:B------:R-:W-:Y:S02]  /*4020*/  USHF.R.S32.HI UR10, URZ, 0x1f, UR5 ;  /* 0x0000001fff0a7899 */ /* 0x000fe40008011405 */
[----:B------:R-:W-:Y:S02]  /*4030*/  USHF.R.U32.HI UR4, URZ, 0x4, UR4 ;  /* 0x00000004ff047899 */ /* 0x000fe40008011604 */
[----:B------:R-:W-:Y:S02]  /*4040*/  ULEA.HI UR10, UR10, UR5, URZ, 0x6 ;  /* 0x000000050a0a7291 */ /* 0x000fe4000f8f30ff */
[----:B------:R-:W-:-:S02]  /*4050*/  ULOP3.LUT UR14, UR14, 0x3fff, URZ, 0xc0, !UPT ;  /* 0x00003fff0e0e7892 */ /* 0x000fc4000f8ec0ff */
[----:B------:R-:W-:Y:S02]  /*4060*/  USHF.R.S32.HI UR10, URZ, 0x6, UR10 ;  /* 0x00000006ff0a7899 */ /* 0x000fe4000801140a */
[----:B------:R-:W-:Y:S02]  /*4070*/  ULOP3.LUT UR4, UR4, 0x3fff, URZ, 0xc0, !UPT ;  /* 0x00003fff04047892 */ /* 0x000fe4000f8ec0ff */
[----:B------:R-:W-:Y:S02]  /*4080*/  UISETP.LT.AND UP0, UPT, UR10, 0x1, UPT ;  /* 0x000000010a00788c */ /* 0x000fe4000bf01270 */
[----:B------:R-:W-:Y:S02]  /*4090*/  ULOP3.LUT UR14, UR14, 0x10000, URZ, 0xfc, !UPT ;  /* 0x000100000e0e7892 */ /* 0x000fe4000f8efcff */
[----:B------:R-:W-:Y:S02]  /*40a0*/  ULOP3.LUT UR4, UR4, 0x10000, URZ, 0xfc, !UPT ;  /* 0x0001000004047892 */ /* 0x000fe4000f8efcff */
[----:B------:R-:W-:Y:S01]  /*40b0*/  USEL UR23, UR10, 0x1, !UP0 ;  /* 0x000000010a177887 */ /* 0x000fe2000c000000 */
[----:B------:R-:W-:Y:S01]  /*40c0*/  UMOV UR28, 0x0 ;  /* 0x00000000001c7882 */ /* 0x000fe20000000000 */
[----:B------:R-:W-:Y:S01]  /*40d0*/  UMOV UR29, 0x100c0010 ;  /* 0x100c0010001d7882 */ /* 0x000fe20000000000 */
[----:B------:R-:W-:Y:S01]  /*40e0*/  UMOV UR24, 0x0 ;  /* 0x0000000000187882 */ /* 0x000fe20000000000 */
[----:B------:R-:W-:Y:S01]  /*40f0*/  UMOV UR25, 0x100c0010 ;  /* 0x100c001000197882 */ /* 0x000fe20000000000 */
[----:B-1----:R-:W-:-:S15]  /*4100*/  R2UR UR18, R0 ;  /* 0x00000000001272ca */ /* 0x002fde00000e0000 */
.L_x_93:
[C---:B------:R-:W-:Y:S02]  /*4110*/  LEA R0, R8.reuse, UR11, 0x3 ;  /* 0x0000000b08007c11 */ /* 0x040fe4000f8e18ff */
[----:B------:R-:W-:Y:S02]  /*4120*/  SHF.L.U32 R5, R3, 0x1f, RZ ;  /* 0x0000001f03057819 */ /* 0x000fe400000006ff */
[----:B------:R-:W-:Y:S02]  /*4130*/  LEA R4, R8, UR11, 0x4 ;  /* 0x0000000b08047c11 */ /* 0x000fe4000f8e20ff */
[----:B------:R-:W1:Y:S02]  /*4140*/  SYNCS.PHASECHK.TRANS64.TRYWAIT P0, [R0+URZ+0x180], R5 ;  /* 0x00018005000075a7 */ /* 0x000e6400080011ff */
[----:B-1-34-:R-:W-:Y:S05]  /*4150*/  @!P0 BRA `(.L_x_86) ;  /* 0x0000004000fc8947 */ /* 0x01afea0003800000 */
.L_x_183:
[----:B-1----:R-:W1:Y:S01]  /*4160*/  LDS.128 R4, [R4+0x210] ;  /* 0x0002100004047984 */ /* 0x002e620000000c00 */
[----:B------:R-:W-:Y:S02]  /*4170*/  VIADD R0, R0, 0x190 ;  /* 0x0000019000007836 */ /* 0x000fe40000000000 */
[----:B------:R-:W-:Y:S01]  /*4180*/  VIADD R8, R8, 0x1 ;  /* 0x0000000108087836 */ /* 0x000fe20000000000 */
[----:B------:R-:W-:Y:S01]  /*4190*/  @!PT LDS RZ, [RZ] ;  /* 0x00000000fffff984 */ /* 0x000fe20000000800 */
[----:B------:R-:W-:Y:S01]  /*41a0*/  @!PT LDS RZ, [RZ] ;  /* 0x00000000fffff984 */ /* 0x000fe20000000800 */
[----:B------:R-:W-:Y:S01]  /*41b0*/  @!PT LDS RZ, [RZ] ;  /* 0x00000000fffff984 */ /* 0x000fe20000000800 */
[----:B------:R-:W-:Y:S01]  /*41c0*/  @!PT LDS RZ, [RZ] ;  /* 0x00000000fffff984 */ /* 0x000fe20000000800 */
[----:B------:R2:W-:Y:S06]  /*41d0*/  MEMBAR.ALL.CTA ;  /* 0x0000000000007992 */ /* 0x0005ec0000008000 */
[----:B--2---:R-:W2:Y:S01]  /*41e0*/  FENCE.VIEW.ASYNC.S ;  /* 0x00000000000073c6 */ /* 0x004ea20000000000 */
[----:B------:R-:W-:-:S04]  /*41f0*/  PRMT R0, RZ, 0x654, R0 ;  /* 0x00000654ff007816 */ /* 0x000fc80000000000 */
[----:B--2---:R2:W-:Y:S01]  /*4200*/  SYNCS.ARRIVE.TRANS64.RED.A1T0 RZ, [R0+URZ], RZ ;  /* 0x000000ff00ff79a7 */ /* 0x0045e200081004ff */
[----:B-1----:R-:W-:Y:S01]  /*4210*/  LOP3.LUT P1, RZ, R6, 0x1, RZ, 0xc0, !PT ;  /* 0x0000000106ff7812 */ /* 0x002fe2000782c0ff */
[----:B--2---:R-:W-:-:S12]  /*4220*/  BRA.U UP2, `(.L_x_87) ;  /* 0x0000000102e07547 */ /* 0x004fd8000b800000 */
[----:B------:R-:W1:Y:S01]  /*4230*/  LDCU UR5, c[0x0][0x38c] ;  /* 0x00007180ff0577ac */ /* 0x000e620008000800 */
[----:B------:R-:W-:Y:S02]  /*4240*/  PLOP3.LUT P2, PT, PT, PT, PT, 0x80, 0x8 ;  /* 0x000000000008781c */ /* 0x000fe40003f4f070 */
[----:B------:R-:W-:Y:S01]  /*4250*/  SHF.L.U32 R5, R9, 0x1f, RZ ;  /* 0x0000001f09057819 */ /* 0x000fe200000006ff */
[----:B------:R-:W-:Y:S02]  /*4260*/  ULEA UR19, UR17, UR11, 0x3 ;  /* 0x0000000b11137291 */ /* 0x000fe4000f8e18ff */
[----:B------:R-:W-:Y:S02]  /*4270*/  UIMAD UR20, UR17, 0x30, UR18 ;  /* 0x00000030111478a4 */ /* 0x000fe4000f8e0212 */
[----:B-1----:R-:W-:-:S06]  /*4280*/  UISETP.GE.AND UP0, UPT, UR5, 0x1, UPT ;  /* 0x000000010500788c */ /* 0x002fcc000bf06270 */
[----:B------:R-:W-:-:S05]  /*4290*/  PLOP3.LUT P0, PT, PT, PT, UP0, 0x80, 0x8 ;  /* 0x000000000008781c */ /* 0x000fca0003f0f008 */
[----:B------:R-:W-:-:S08]  /*42a0*/  @UP0 ULEA UR5, UR16, UR11, 0x3 ;  /* 0x0000000b10050291 */ /* 0x000fd0000f8e18ff */
[----:B------:R-:W-:-:S04]  /*42b0*/  @P0 SHF.L.U32 R0, R2, 0x1f, RZ ;  /* 0x0000001f02000819 */ /* 0x000fc800000006ff */
[----:B------:R1:W2:Y:S01]  /*42c0*/  @P0 SYNCS.PHASECHK.TRANS64.TRYWAIT P2, [UR5], R0 ;  /* 0x00000000ff0005a7 */ /* 0x0002a20008041105 */
[----:B------:R-:W3:Y:S02]  /*42d0*/  SYNCS.PHASECHK.TRANS64.TRYWAIT P0, [UR19+0x1c0], R5 ;  /* 0x0001c005ff0075a7 */ /* 0x000ee40008001113 */
[----:B-123--:R-:W-:Y:S05]  /*42e0*/  @!P0 BRA `(.L_x_88) ;  /* 0x0000004000ac8947 */ /* 0x00efea0003800000 */
.L_x_185:
[----:B------:R-:W-:Y:S01]  /*42f0*/  UMOV UR22, UR15 ;  /* 0x0000000f00167c82 */ /* 0x000fe20008000000 */
[----:B------:R-:W-:Y:S05]  /*4300*/  BRA.U !UP0, `(.L_x_89) ;  /* 0x0000000108987547 */ /* 0x000fea000b800000 */
[----:B------:R-:W-:Y:S02]  /*4310*/  UIADD3 UR22, UPT, UPT, UR23, UR15, URZ ;  /* 0x0000000f17167290 */ /* 0x000fe4000fffe0ff */
[----:B------:R-:W-:Y:S01]  /*4320*/  UPLOP3.LUT UP3, UPT, UPT, UPT, UPT, 0x40, 0x4 ;  /* 0x000000000004789c */ /* 0x000fe20003f6e870 */
[----:B------:R-:W-:Y:S01]  /*4330*/  UMOV UR21, UR10 ;  /* 0x0000000a00157c82 */ /* 0x000fe20008000000 */
[----:B------:R-:W-:-:S09]  /*4340*/  UMOV UR5, UR16 ;  /* 0x0000001000057c82 */ /* 0x000fd20008000000 */
.L_x_92:
[----:B--2---:R-:W-:Y:S01]  /*4350*/  ULEA UR7, UR5, UR11, 0x3 ;  /* 0x0000000b05077291 */ /* 0x004fe2000f8e18ff */
[----:B---3--:R-:W-:Y:S11]  /*4360*/  @P2 BRA `(.L_x_90) ;  /* 0x00000000000c2947 */ /* 0x008ff60003800000 */
[----:B-1----:R-:W-:Y:S04]  /*4370*/  SHF.L.U32 R5, R2, 0x1f, RZ ;  /* 0x0000001f02057819 */ /* 0x002fe800000006ff */
[----:B------:R-:W1:Y:S02]  /*4380*/  SYNCS.PHASECHK.TRANS64.TRYWAIT P0, [UR7], R5 ;  /* 0x00000005ff0075a7 */ /* 0x000e640008001107 */
[----:B-1----:R-:W-:Y:S05]  /*4390*/  @!P0 BRA `(.L_x_91) ;  /* 0x0000004000988947 */ /* 0x002fea0003800000 */
.L_x_90:
[----:B------:R-:W-:Y:S01]  /*43a0*/  UISETP.NE.AND UP0, UPT, UR21, 0x1, UPT ;  /* 0x000000011500788c */ /* 0x000fe2000bf05270 */
[----:B------:R-:W-:Y:S01]  /*43b0*/  PLOP3.LUT P2, PT, PT, PT, PT, 0x80, 0x8 ;  /* 0x000000000008781c */ /* 0x000fe20003f4f070 */
[----:B------:R-:W-:Y:S02]  /*43c0*/  UIADD3 UR16, UPT, UPT, UR5, 0x1, URZ ;  /* 0x0000000105107890 */ /* 0x000fe4000fffe0ff */
[----:B------:R-:W-:Y:S02]  /*43d0*/  UIMAD UR6, UR5, 0x60, UR4 ;  /* 0x00000060050678a4 */ /* 0x000fe4000f8e0204 */
[----:B------:R-:W-:Y:S01]  /*43e0*/  UISETP.NE.AND UP1, UPT, UR16, 0x16, UPT ;  /* 0x000000161000788c */ /* 0x000fe2000bf25270 */
[----:B------:R-:W-:Y:S01]  /*43f0*/  PLOP3.LUT P0, PT, PT, PT, UP0, 0x80, 0x8 ;  /* 0x000000000008781c */ /* 0x000fe20003f0f008 */
[----:B------:R-:W-:Y:S02]  /*4400*/  ULEA UR30, UR5, UR14, 0x9 ;  /* 0x0000000e051e7291 */ /* 0x000fe4000f8e48ff */
[----:B------:R-:W-:Y:S02]  /*4410*/  USEL UR27, URZ, 0x1, UP1 ;  /* 0x00000001ff1b7887 */ /* 0x000fe40008800000 */
[----:B------:R-:W-:Y:S02]  /*4420*/  USEL UR16, UR16, URZ, UP1 ;  /* 0x000000ff10107287 */ /* 0x000fe40008800000 */
[----:B------:R-:W-:Y:S02]  /*4430*/  UIADD3 UR34, UPT, UPT, UR6, 0x2, URZ ;  /* 0x0000000206227890 */ /* 0x000fe4000fffe0ff */
[----:B------:R-:W-:Y:S01]  /*4440*/  @UP0 ULEA UR26, UR16, UR11, 0x3 ;  /* 0x0000000b101a0291 */ /* 0x000fe2000f8e18ff */
[----:B------:R-:W-:Y:S01]  /*4450*/  LOP3.LUT R2, R2, UR27, RZ, 0x3c, !PT ;  /* 0x0000001b02027c12 */ /* 0x000fe2000f8e3cff */
[----:B------:R-:W-:Y:S01]  /*4460*/  UIADD3 UR32, UPT, UPT, UR30, 0x2, URZ ;  /* 0x000000021e207890 */ /* 0x000fe2000fffe0ff */
[----:B------:R-:W-:Y:S02]  /*4470*/  UMOV UR31, 0x80004020 ;  /* 0x80004020001f7882 */ /* 0x000fe40000000000 */
[----:B-1----:R-:W-:Y:S01]  /*4480*/  @P0 SHF.L.U32 R0, R2, 0x1f, RZ ;  /* 0x0000001f02000819 */ /* 0x002fe200000006ff */
[----:B------:R-:W-:Y:S01]  /*4490*/  UMOV UR35, 0x80004020 ;  /* 0x8000402000237882 */ /* 0x000fe20000000000 */
[----:B------:R-:W-:Y:S01]  /*44a0*/  UMOV UR33, 0x80004020 ;  /* 0x8000402000217882 */ /* 0x000fe20000000000 */
[----:B------:R-:W-:Y:S01]  /*44b0*/  UIADD3 UR15, UPT, UPT, UR15, 0x1, URZ ;  /* 0x000000010f0f7890 */ /* 0x000fe2000fffe0ff */
[----:B------:R2:W3:Y:S01]  /*44c0*/  @P0 SYNCS.PHASECHK.TRANS64.TRYWAIT P2, [UR26], R0 ;  /* 0x00000000ff0005a7 */ /* 0x0004e2000804111a */
[----:B------:R-:W-:Y:S02]  /*44d0*/  UIADD3 UR26, UPT, UPT, UR7, 0xb0, URZ ;  /* 0x000000b0071a7890 */ /* 0x000fe4000fffe0ff */
[----:B------:R-:W-:Y:S02]  /*44e0*/  UISETP.NE.AND UP0, UPT, UR15, UR22, UPT ;  /* 0x000000160f00728c */ /* 0x000fe4000bf05270 */
[----:B------:R-:W-:Y:S01]  /*44f0*/  UIADD3 UR21, UPT, UPT, UR21, -0x1, URZ ;  /* 0xffffffff15157890 */ /* 0x000fe2000fffe0ff */
[----:B------:R-:W-:Y:S01]  /*4500*/  UMOV UR7, 0x80004020 ;  /* 0x8000402000077882 */ /* 0x000fe20000000000 */
[----:B------:R-:W-:Y:S01]  /*4510*/  UMOV UR5, UR16 ;  /* 0x0000001000057c82 */ /* 0x000fe20008000000 */
[----:B------:R2:W-:Y:S01]  /*4520*/  UTCQMMA.2CTA gdesc[UR30], gdesc[UR6], tmem[UR20], tmem[UR28], idesc[UR29], UP3 ;  /* 0x00ff1c061e0075ea */ /* 0x0005e20009a00314 */
[----:B------:R-:W-:Y:S01]  /*4530*/  UPLOP3.LUT UP3, UPT, UPT, UPT, UPT, 0x80, 0x8 ;  /* 0x000000000008789c */ /* 0x000fe20003f6f070 */
[----:B------:R2:W-:Y:S01]  /*4540*/  UTCQMMA.2CTA gdesc[UR32], gdesc[UR34], tmem[UR20], tmem[UR24], idesc[UR25], UPT ;  /* 0x00ff1822200075ea */ /* 0x0005e2000ba00314 */
[----:B------:R2:W-:Y:S01]  /*4550*/  UTCBAR.2CTA.MULTICAST [UR26], URZ, UR13 ;  /* 0x000000ff1a0073e9 */ /* 0x0005e2000820080d */
[----:B------:R-:W-:Y:S08]  /*4560*/  BRA.U UP0, `(.L_x_92) ;  /* 0xfffffffd00787547 */ /* 0x000ff0000b83ffff */
.L_x_89:
[----:B------:R-:W-:Y:S01]  /*4570*/  UIADD3 UR19, UPT, UPT, UR19, 0x1a0, URZ ;  /* 0x000001a013137890 */ /* 0x000fe2000fffe0ff */
[----:B------:R-:W-:-:S08]  /*4580*/  UMOV UR15, UR22 ;  /* 0x00000016000f7c82 */ /* 0x000fd00008000000 */
[----:B------:R4:W-:Y:S01]  /*4590*/  UTCBAR.2CTA.MULTICAST [UR19], URZ, UR12 ;  /* 0x000000ff130073e9 */ /* 0x0009e2000820080c */
[----:B------:R-:W-:Y:S02]  /*45a0*/  NOP ;  /* 0x0000000000007918 */ /* 0x000fe40000000000 */
.L_x_87:
[----:B------:R-:W-:Y:S01]  /*45b0*/  UIADD3 UR17, UPT, UPT, UR17, 0x1, URZ ;  /* 0x0000000111117890 */ /* 0x000fe2000fffe0ff */
[----:B------:R-:W-:-:S03]  /*45c0*/  ISETP.NE.AND P0, PT, R8, 0x2, PT ;  /* 0x000000020800780c */ /* 0x000fc60003f05270 */
[----:B------:R-:W-:Y:S01]  /*45d0*/  UISETP.NE.AND UP0, UPT, UR17, 0x4, UPT ;  /* 0x000000041100788c */ /* 0x000fe2000bf05270 */
[----:B-12---:R-:W-:Y:S02]  /*45e0*/  SEL R0, RZ, 0x1, P0 ;  /* 0x00000001ff007807 */ /* 0x006fe40000000000 */
[----:B------:R-:W-:Y:S01]  /*45f0*/  SEL R8, R8, RZ, P0 ;  /* 0x000000ff08087207 */ /* 0x000fe20000000000 */
[----:B------:R-:W-:Y:S01]  /*4600*/  USEL UR5, URZ, 0x1, UP0 ;  /* 0x00000001ff057887 */ /* 0x000fe20008000000 */
[----:B------:R-:W-:Y:S01]  /*4610*/  LOP3.LUT R3, R3, R0, RZ, 0x3c, !PT ;  /* 0x0000000003037212 */ /* 0x000fe200078e3cff */
[----:B------:R-:W-:-:S04]  /*4620*/  USEL UR17, UR17, URZ, UP0 ;  /* 0x000000ff11117287 */ /* 0x000fc80008000000 */
[----:B------:R-:W-:Y:S01]  /*4630*/  LOP3.LUT R9, R9, UR5, RZ, 0x3c, !PT ;  /* 0x0000000509097c12 */ /* 0x000fe2000f8e3cff */
[----:B------:R-:W-:Y:S07]  /*4640*/  @P1 BRA `(.L_x_93) ;  /* 0xfffffff800b01947 */ /* 0x000fee000383ffff */
[----:B------:R-:W1:Y:S01]  /*4650*/  S2UR UR4, SR_CgaCtaId ;  /* 0x00000000000479c3 */ /* 0x000e620000008800 */
[----:B------:R-:W-:Y:S01]  /*4660*/  ELECT P0, URZ, PT ;  /* 0x0000000000ff782f */ /* 0x000fe20003800000 */
[----:B------:R-:W-:Y:S01]  /*4670*/  HFMA2 R0, -RZ, RZ, 0, 5.9604644775390625e-08 ;  /* 0x00000001ff007431 */ /* 0x000fe200000001ff */
[----:B------:R-:W-:-:S05]  /*4680*/  UMOV UR5, 0x40 ;  /* 0x0000004000057882 */ /* 0x000fca0000000000 */
[----:B------:R-:W-:Y:S01]  /*4690*/  UVIRTCOUNT.DEALLOC.SMPOOL 0x80 ;  /* 0x000000800000784c */ /* 0x000fe20000000000 */
[----:B------:R-:W-:Y:S02]  /*46a0*/  UISETP.NE.AND UP0, UPT, UR9, URZ, UPT ;  /* 0x000000ff0900728c */ /* 0x000fe4000bf05270 */
[----:B-1----:R-:W-:-:S09]  /*46b0*/  ULEA UR4, UR4, UR5, 0x18 ;  /* 0x0000000504047291 */ /* 0x002fd2000f8ec0ff */
[----:B------:R1:W-:Y:S01]  /*46c0*/  @P0 STS.U8 [UR4+0x1c], R0 ;  /* 0x00001c00ff000988 */ /* 0x0003e20008000004 */
[----:B------:R-:W-:Y:S05]  /*46d0*/  BRA.U UP0, `(.L_x_94) ;  /* 0x0000000100a07547 */ /* 0x000fea000b800000 */
[----:B------:R-:W-:Y:S01]  /*46e0*/  UIADD3 UR5, UPT, UPT, UR11, 0x1c0, URZ ;  /* 0x000001c00b057890 */ /* 0x000fe2000fffe0ff */
[----:B------:R-:W-:-:S03]  /*46f0*/  SHF.L.U32 R3, R9, 0x1f, RZ ;  /* 0x0000001f09037819 */ /* 0x000fc600000006ff */
[----:B------:R-:W-:-:S09]  /*4700*/  ULEA UR6, UR17, UR5, 0x3 ;  /* 0x0000000511067291 */ /* 0x000fd2000f8e18ff */
[----:B------:R-:W2:Y:S02]  /*4710*/  SYNCS.PHASECHK.TRANS64.TRYWAIT P0, [UR6], R3 ;  /* 0x00000003ff0075a7 */ /* 0x000ea40008001106 */
[----:B--2---:R-:W-:Y:S05]  /*4720*/  @!P0 BRA `(.L_x_95) ;  /* 0x0000003c00cc8947 */ /* 0x004fea0003800000 */
.L_x_188:
        /* <DEDUP_REMOVED lines=9> */
.L_x_190:
        /* <DEDUP_REMOVED lines=9> */
.L_x_192:
[----:B------:R-:W-:-:S04]  /*4850*/  UIADD3 UR7, UPT, UPT, UR7, 0x1, URZ ;  /* 0x0000000107077890 */ /* 0x000fc8000fffe0ff */
[----:B------:R-:W-:-:S04]  /*4860*/  UISETP.NE.AND UP1, UPT, UR7, 0x4, UPT ;  /* 0x000000040700788c */ /* 0x000fc8000bf25270 */
[----:B------:R-:W-:Y:S02]  /*4870*/  USEL UR6, URZ, 0x1, UP1 ;  /* 0x00000001ff067887 */ /* 0x000fe40008800000 */
[----:B------:R-:W-:-:S04]  /*4880*/  USEL UR7, UR7, URZ, UP1 ;  /* 0x000000ff07077287 */ /* 0x000fc80008800000 */
[----:B------:R-:W-:Y:S01]  /*4890*/  ULEA UR7, UR7, UR5, 0x3 ;  /* 0x0000000507077291 */ /* 0x000fe2000f8e18ff */
[----:B-1----:R-:W-:-:S04]  /*48a0*/  LOP3.LUT R3, R2, UR6, RZ, 0x3c, !PT ;  /* 0x0000000602037c12 */ /* 0x002fc8000f8e3cff */
[----:B------:R-:W-:Y:S01]  /*48b0*/  SHF.L.U32 R3, R3, 0x1f, RZ ;  /* 0x0000001f03037819 */ /* 0x000fe200000006ff */
[----:B------:R-:W-:-:S04]  /*48c0*/  IMAD.U32 R0, RZ, RZ, UR7 ;  /* 0x00000007ff007e24 */ /* 0x000fc8000f8e00ff */
[----:B------:R1:W2:Y:S03]  /*48d0*/  SYNCS.PHASECHK.TRANS64.TRYWAIT P0, [R0+URZ], R3 ;  /* 0x00000003000075a7 */ /* 0x0002a600080011ff */
[----:B--2---:R-:W-:Y:S05]  /*48e0*/  @!P0 NANOSLEEP.SYNCS 0x989680 ;  /* 0x009896800000895d */ /* 0x004fea0003900000 */
[----:B------:R-:W2:Y:S02]  /*48f0*/  @!P0 SYNCS.PHASECHK.TRANS64 P0, [R0+URZ], R3 ;  /* 0x00000003000085a7 */ /* 0x000ea400080010ff */
[----:B--2---:R-:W-:Y:S05]  /*4900*/  @P0 BRA `(.L_x_98) ;  /* 0x0000000000200947 */ /* 0x004fea0003800000 */
.L_x_99:
[----:B--2---:R2:W1:Y:S02]  /*4910*/  SYNCS.PHASECHK.TRANS64.TRYWAIT P0, [R0+URZ], R3 ;  /* 0x00000003000075a7 */ /* 0x00446400080011ff */
[----:B-1----:R-:W-:Y:S05]  /*4920*/  @!P0 NANOSLEEP.SYNCS 0x989680 ;  /* 0x009896800000895d */ /* 0x002fea0003900000 */
[----:B------:R-:W1:Y:S02]  /*4930*/  @!P0 SYNCS.PHASECHK.TRANS64 P0, [R0+URZ], R3 ;  /* 0x00000003000085a7 */ /* 0x000e6400080010ff */
[----:B-1----:R-:W-:Y:S05]  /*4940*/  @!P0 BRA `(.L_x_99) ;  /* 0xfffffffc00f08947 */ /* 0x002fea000383ffff */
[----:B------:R-:W-:Y:S05]  /*4950*/  BRA `(.L_x_98) ;  /* 0x00000000000c7947 */ /* 0x000fea0003800000 */
.L_x_94:
[----:B------:R-:W-:-:S04]  /*4960*/  UIADD3 UR5, UPT, UPT, UR11, 0x200, URZ ;  /* 0x000002000b057890 */ /* 0x000fc8000fffe0ff */
[----:B------:R-:W-:-:S09]  /*4970*/  UPRMT UR5, UR8, 0x654, UR5 ;  /* 0x0000065408057896 */ /* 0x000fd20008000005 */
[----:B------:R-:W-:Y:S03]  /*4980*/  SYNCS.ARRIVE.TRANS64.RED.A1T0 RZ, [UR5], RZ ;  /* 0x000000ffffff79a7 */ /* 0x000fe60008100405 */
.L_x_98:
[----:B-12---:R-:W-:Y:S01]  /*4990*/  SHF.L.U32 R3, RZ, 0x1f, RZ ;  /* 0x0000001fff037819 */ /* 0x006fe200000006ff */
[----:B------:R-:W-:Y:S01]  /*49a0*/  UIADD3 UR5, UPT, UPT, UR11, 0x200, URZ ;  /* 0x000002000b057890 */ /* 0x000fe2000fffe0ff */
[----:B------:R-:W-:Y:S02]  /*49b0*/  PLOP3.LUT P0, PT, PT, PT, UP0, 0x80, 0x8 ;  /* 0x000000000008781c */ /* 0x000fe40003f0f008 */
[----:B------:R-:W1:Y:S02]  /*49c0*/  SYNCS.PHASECHK.TRANS64.TRYWAIT P1, [UR11+0x200], R3 ;  /* 0x00020003ff0075a7 */ /* 0x000e64000802110b */
[----:B-1----:R-:W-:Y:S09]  /*49d0*/  @!P1 BRA `(.L_x_100) ;  /* 0x0000003c00689947 */ /* 0x002ff20003800000 */
.L_x_194:
[----:B------:R-:W-:Y:S02]  /*49e0*/  @!UP0 UPRMT UR5, UR8, 0x654, UR5 ;  /* 0x0000065408058896 */ /* 0x000fe40008000005 */
[----:B------:R-:W-:Y:S01]  /*49f0*/  ULOP3.LUT UR6, UR18, 0xffff, URZ, 0xc0, !UPT ;  /* 0x0000ffff12067892 */ /* 0x000fe2000f8ec0ff */
[----:B------:R-:W-:-:S03]  /*4a00*/  UMOV UR8, 0xffff ;  /* 0x0000ffff00087882 */ /* 0x000fc60000000000 */
[----:B------:R-:W-:-:S03]  /*4a10*/  USHF.R.U32.HI UR6, URZ, 0x5, UR6 ;  /* 0x00000005ff067899 */ /* 0x000fc60008011606 */
[----:B------:R-:W-:Y:S01]  /*4a20*/  @!P0 SYNCS.ARRIVE.TRANS64.RED.A1T0 RZ, [UR5], RZ ;  /* 0x000000ffffff89a7 */ /* 0x000fe20008100405 */
[----:B------:R-:W-:Y:S01]  /*4a30*/  NOP ;  /* 0x0000000000007918 */ /* 0x000fe20000000000 */
[----:B-1----:R-:W1:Y:S01]  /*4a40*/  LDS R0, [UR4+0x14] ;  /* 0x00001404ff007984 */ /* 0x002e620008000800 */
[----:B------:R-:W-:Y:S01]  /*4a50*/  USHF.L.U32 UR8, UR8, UR6, URZ ;  /* 0x0000000608087299 */ /* 0x000fe200080006ff */
[----:B------:R-:W-:Y:S02]  /*4a60*/  UMOV UR5, 0x1 ;  /* 0x0000000100057882 */ /* 0x000fe40000000000 */
[----:B------:R-:W-:-:S03]  /*4a70*/  USHF.L.U32 UR5, UR5, UR6, URZ ;  /* 0x0000000605057299 */ /* 0x000fc600080006ff */
[----:B-1----:R-:W-:-:S04]  /*4a80*/  LOP3.LUT R0, R0, UR8, RZ, 0xc0, !PT ;  /* 0x0000000800007c12 */ /* 0x002fc8000f8ec0ff */
[----:B------:R-:W-:-:S13]  /*4a90*/  ISETP.NE.AND P0, PT, R0, UR8, PT ;  /* 0x0000000800007c0c */ /* 0x000fda000bf05270 */
[----:B------:R-:W-:Y:S05]  /*4aa0*/  @P0 BRA `(.L_x_101) ;  /* 0x0000000000580947 */ /* 0x000fea0003800000 */
[----:B------:R-:W1:Y:S02]  /*4ab0*/  LDS R0, [UR4+0x18] ;  /* 0x00001804ff007984 */ /* 0x000e640008000800 */
[----:B-1----:R-:W-:-:S04]  /*4ac0*/  LOP3.LUT R0, R0, UR5, RZ, 0xc0, !PT ;  /* 0x0000000500007c12 */ /* 0x002fc8000f8ec0ff */
[----:B------:R-:W-:-:S13]  /*4ad0*/  ISETP.NE.AND P0, PT, R0, UR5, PT ;  /* 0x0000000500007c0c */ /* 0x000fda000bf05270 */
[----:B------:R-:W-:Y:S05]  /*4ae0*/  @P0 BRA `(.L_x_102) ;  /* 0x00000000003c0947 */ /* 0x000fea0003800000 */
[----:B------:R-:W1:Y:S01]  /*4af0*/  S2R R2, SR_LANEID ;  /* 0x0000000000027919 */ /* 0x000e620000000000 */
[----:B------:R-:W-:Y:S01]  /*4b00*/  ULOP3.LUT UR8, URZ, UR8, URZ, 0x33, !UPT ;  /* 0x00000008ff087292 */ /* 0x000fe2000f8e33ff */
[----:B------:R-:W-:Y:S01]  /*4b10*/  LOP3.LUT R4, RZ, UR5, RZ, 0x33, !PT ;  /* 0x00000005ff047c12 */ /* 0x000fe2000f8e33ff */
[----:B------:R-:W-:Y:S02]  /*4b20*/  VOTEU.ANY UR7, UPT, PT ;  /* 0x0000000000077886 */ /* 0x000fe400038e0100 */
[----:B------:R-:W-:Y:S01]  /*4b30*/  UFLO.U32 UR7, UR7 ;  /* 0x00000007000772bd */ /* 0x000fe200080e0000 */
[----:B------:R-:W2:Y:S01]  /*4b40*/  REDUX UR5, R4 ;  /* 0x00000000040573c4 */ /* 0x000ea20000000000 */
[----:B------:R-:W-:-:S06]  /*4b50*/  IMAD.U32 R0, RZ, RZ, UR8 ;  /* 0x00000008ff007e24 */ /* 0x000fcc000f8e00ff */
[----:B------:R1:W-:Y:S01]  /*4b60*/  UTCATOMSWS.AND URZ, UR8 ;  /* 0x0000000800ff79e3 */ /* 0x0003e20008000000 */
[----:B------:R-:W3:Y:S01]  /*4b70*/  REDUX UR6, R0 ;  /* 0x00000000000673c4 */ /* 0x000ee20000000000 */
[----:B-1----:R-:W-:Y:S01]  /*4b80*/  ISETP.EQ.U32.AND P0, PT, R2, UR7, PT ;  /* 0x0000000702007c0c */ /* 0x002fe2000bf02070 */
[----:B--2---:R-:W-:Y:S01]  /*4b90*/  IMAD.U32 R2, RZ, RZ, UR5 ;  /* 0x00000005ff027e24 */ /* 0x004fe2000f8e00ff */
[----:B---3--:R-:W-:-:S11]  /*4ba0*/  MOV R3, UR6 ;  /* 0x0000000600037c02 */ /* 0x008fd60008000f00 */
[----:B------:R1:W-:Y:S04]  /*4bb0*/  @P0 ATOMS.AND RZ, [UR4+0x14], R3 ;  /* 0x00001403ffff098c */ /* 0x0003e8000a800004 */
[----:B------:R1:W-:Y:S01]  /*4bc0*/  @P0 ATOMS.AND RZ, [UR4+0x18], R2 ;  /* 0x00001802ffff098c */ /* 0x0003e2000a800004 */
[----:B------:R-:W-:Y:S05]  /*4bd0*/  BRA `(.L_x_103) ;  /* 0x0000000000147947 */ /* 0x000fea0003800000 */
.L_x_102:
[----:B------:R-:W-:Y:S02]  /*4be0*/  MOV R2, 0x4c00 ;  /* 0x00004c0000027802 */ /* 0x000fe40000000f00 */
[----:B---345:R-:W-:Y:S05]  /*4bf0*/  CALL.REL.NOINC `($__internal_0_$__cuda_sm10x_tcgen05_guardrail_trap_col_being_dealloced_not_returned_by_alloc) ;  /* 0x0000003c007c7944 */ /* 0x038fea0003c00000 */
[----:B------:R-:W-:Y:S05]  /*4c00*/  BRA `(.L_x_103) ;  /* 0x0000000000087947 */ /* 0x000fea0003800000 */
.L_x_101:
[----:B------:R-:W-:Y:S02]  /*4c10*/  MOV R2, 0x4c30 ;  /* 0x00004c3000027802 */ /* 0x000fe40000000f00 */
[----:B---345:R-:W-:Y:S05]  /*4c20*/  CALL.REL.NOINC `($__internal_2_$__cuda_sm10x_tcgen05_guardrail_trap_unallocated_columns_being_dealloced) ;  /* 0x0000003c00887944 */ /* 0x038fea0003c00000 */
.L_x_103:
[----:B------:R-:W-:Y:S01]  /*4c30*/  NOP ;  /* 0x0000000000007918 */ /* 0x000fe20000000000 */
[----:B----4-:R-:W-:Y:S05]  /*4c40*/  EXIT ;  /* 0x000000000000794d */ /* 0x010fea0003800000 */
.L_x_74:
[----:B------:R-:W-:-:S09]  /*4c50*/  UISETP.NE.OR UP5, UPT, UR10, 0x3, !UP5 ;  /* 0x000000030a00788c */ /* 0x000fd2000efa5670 */
[----:B------:R-:W-:Y:S05]  /*4c60*/  BRA.U UP5, `(.L_x_104) ;  /* 0x0000000905fc7547 */ /* 0x000fea000b800000 */
[----:B------:R-:W1:Y:S01]  /*4c70*/  LDCU.64 UR6, c[0x0][0x888] ;  /* 0x00011100ff0677ac */ /* 0x000e620008000a00 */
[----:B------:R-:W2:Y:S01]  /*4c80*/  LDC R0, c[0x0][0xb30] ;  /* 0x0002cc00ff007b82 */ /* 0x000ea20000000800 */
[----:B------:R-:W-:Y:S01]  /*4c90*/  IMAD.MOV.U32 R30, RZ, RZ, 0x1 ;  /* 0x00000001ff1e7424 */ /* 0x000fe200078e00ff */
[----:B------:R-:W-:Y:S01]  /*4ca0*/  CS2R R28, SRZ ;  /* 0x00000000001c7805 */ /* 0x000fe2000001ff00 */
[----:B------:R-:W3:Y:S01]  /*4cb0*/  LDCU.64 UR4, c[0x0][0x890] ;  /* 0x00011200ff0477ac */ /* 0x000ee20008000a00 */
[----:B------:R-:W-:Y:S01]  /*4cc0*/  IMAD.MOV.U32 R25, RZ, RZ, 0x1800 ;  /* 0x00001800ff197424 */ /* 0x000fe200078e00ff */
[----:B------:R-:W-:-:S03]  /*4cd0*/  UMOV UR8, 0x400 ;  /* 0x0000040000087882 */ /* 0x000fc60000000000 */
[----:B------:R-:W4:Y:S01]  /*4ce0*/  LDC R19, c[0x0][0x370] ;  /* 0x0000dc00ff137b82 */ /* 0x000f220000000800 */
[----:B------:R-:W-:-:S07]  /*4cf0*/  UPLOP3.LUT UP1, UPT, UPT, UPT, UPT, 0x40, 0x4 ;  /* 0x000000000004789c */ /* 0x000fce0003f2e870 */
[----:B------:R-:W4:Y:S01]  /*4d00*/  LDC R2, c[0x0][0xb0c] ;  /* 0x0002c300ff027b82 */ /* 0x000f220000000800 */
[----:B-1----:R-:W-:Y:S02]  /*4d10*/  UISETP.NE.U32.AND UP4, UPT, UR6, URZ, UPT ;  /* 0x000000ff0600728c */ /* 0x002fe4000bf85070 */
[----:B------:R-:W-:Y:S02]  /*4d20*/  ULEA UR6, UR37, UR8, 0x18 ;  /* 0x0000000825067291 */ /* 0x000fe4000f8ec0ff */
[----:B------:R-:W-:Y:S02]  /*4d30*/  UISETP.NE.AND.EX UP4, UPT, UR7, URZ, UPT, UP4 ;  /* 0x000000ff0700728c */ /* 0x000fe4000bf85340 */
[----:B------:R-:W-:Y:S01]  /*4d40*/  UIADD3 UR7, UPT, UPT, UR6, 0x160, URZ ;  /* 0x0000016006077890 */ /* 0x000fe2000fffe0ff */
[----:B------:R-:W1:Y:S01]  /*4d50*/  LDC R18, c[0x0][0xb20] ;  /* 0x0002c800ff127b82 */ /* 0x000e620000000800 */
[----:B---3--:R-:W-:Y:S01]  /*4d60*/  UISETP.NE.U32.AND UP5, UPT, UR4, URZ, UPT ;  /* 0x000000ff0400728c */ /* 0x008fe2000bfa5070 */
[----:B--2---:R-:W-:Y:S01]  /*4d70*/  ISETP.NE.AND P1, PT, R0, 0x1, PT ;  /* 0x000000010000780c */ /* 0x004fe20003f25270 */
[----:B------:R-:W-:-:S02]  /*4d80*/  UPRMT UR37, UR37, 0x654, UR7 ;  /* 0x0000065425257896 */ /* 0x000fc40008000007 */
[----:B------:R-:W-:-:S03]  /*4d90*/  UISETP.NE.AND.EX UP5, UPT, UR5, URZ, UPT, UP5 ;  /* 0x000000ff0500728c */ /* 0x000fc6000bfa5350 */
[----:B------:R-:W2:Y:S08]  /*4da0*/  LDC.64 R32, c[0x0][0x348] ;  /* 0x0000d200ff207b82 */ /* 0x000eb00000000a00 */
[----:B------:R-:W3:Y:S08]  /*4db0*/  LDC.64 R16, c[0x0][0xb10] ;  /* 0x0002c400ff107b82 */ /* 0x000ef00000000a00 */
[----:B------:R-:W1:Y:S08]  /*4dc0*/  LDC.64 R6, c[0x0][0xb18] ;  /* 0x0002c600ff067b82 */ /* 0x000e700000000a00 */
[----:B------:R-:W1:Y:S08]  /*4dd0*/  LDC.64 R4, c[0x0][0xb28] ;  /* 0x0002ca00ff047b82 */ /* 0x000e700000000a00 */
[----:B----4-:R-:W1:Y:S02]  /*4de0*/  LDC R24, c[0x0][0x374] ;  /* 0x0000dd00ff187b82 */ /* 0x010e640000000800 */
.L_x_112:
[C---:B------:R-:W-:Y:S02]  /*4df0*/  LEA R0, R29.reuse, UR6, 0x3 ;  /* 0x000000061d007c11 */ /* 0x040fe4000f8e18ff */
[----:B------:R-:W-:Y:S02]  /*4e00*/  SHF.L.U32 R3, R28, 0x1f, RZ ;  /* 0x0000001f1c037819 */ /* 0x000fe400000006ff */
[----:B------:R-:W-:Y:S02]  /*4e10*/  LEA R20, R29, UR6, 0x4 ;  /* 0x000000061d147c11 */ /* 0x000fe4000f8e20ff */
[----:B----4-:R-:W4:Y:S02]  /*4e20*/  SYNCS.PHASECHK.TRANS64.TRYWAIT P0, [R0+URZ+0x180], R3 ;  /* 0x00018003000075a7 */ /* 0x010f2400080011ff */
[----:B----4-:R-:W-:Y:S05]  /*4e30*/  @!P0 BRA `(.L_x_105) ;  /* 0x0000003800688947 */ /* 0x010fea0003800000 */
.L_x_195:
[----:B------:R-:W-:Y:S01]  /*4e40*/  ISETP.GE.AND P0, PT, R60, 0x1, PT ;  /* 0x000000013c00780c */ /* 0x000fe20003f06270 */
[----:B------:R-:W1:Y:S01]  /*4e50*/  LDS.128 R20, [R20+0x210] ;  /* 0x0002100014147984 */ /* 0x000e620000000c00 */
[----:B------:R-:W-:Y:S01]  /*4e60*/  ISETP.NE.U32.AND P4, PT, RZ, UR4, PT ;  /* 0x00000004ff007c0c */ /* 0x000fe2000bf85070 */
[----:B----4-:R-:W-:Y:S01]  /*4e70*/  VIADD R0, R0, 0x190 ;  /* 0x0000019000007836 */ /* 0x010fe20000000000 */
[----:B------:R-:W-:Y:S02]  /*4e80*/  SHF.L.U32 R26, R30, 0x1f, RZ ;  /* 0x0000001f1e1a7819 */ /* 0x000fe400000006ff */
[----:B------:R-:W-:Y:S02]  /*4e90*/  ISETP.NE.AND.EX P4, PT, RZ, UR5, PT, P4 ;  /* 0x00000005ff007c0c */ /* 0x000fe4000bf85340 */
[----:B------:R-:W-:Y:S01]  /*4ea0*/  PRMT R0, RZ, 0x654, R0 ;  /* 0x00000654ff007816 */ /* 0x000fe20000000000 */
[----:B------:R-:W-:Y:S01]  /*4eb0*/  @!PT LDS RZ, [RZ] ;  /* 0x00000000fffff984 */ /* 0x000fe20000000800 */
[----:B------:R-:W-:Y:S01]  /*4ec0*/  @!PT LDS RZ, [RZ] ;  /* 0x00000000fffff984 */ /* 0x000fe20000000800 */
[----:B------:R-:W-:Y:S01]  /*4ed0*/  @!PT LDS RZ, [RZ] ;  /* 0x00000000fffff984 */ /* 0x000fe20000000800 */
[----:B------:R-:W-:Y:S01]  /*4ee0*/  @!PT LDS RZ, [RZ] ;  /* 0x00000000fffff984 */ /* 0x000fe20000000800 */
[----:B------:R4:W-:Y:S06]  /*4ef0*/  MEMBAR.ALL.CTA ;  /* 0x0000000000007992 */ /* 0x0009ec0000008000 */
[----:B----4-:R-:W4:Y:S02]  /*4f00*/  FENCE.VIEW.ASYNC.S ;  /* 0x00000000000073c6 */ /* 0x010f240000000000 */
[----:B----4-:R4:W-:Y:S01]  /*4f10*/  SYNCS.ARRIVE.TRANS64.RED.A1T0 RZ, [R0+URZ], RZ ;  /* 0x000000ff00ff79a7 */ /* 0x0109e200081004ff */
[----:B-1----:R-:W-:Y:S11]  /*4f20*/  LOP3.LUT P3, RZ, R22, 0x1, RZ, 0xc0, !PT ;  /* 0x0000000116ff7812 */ /* 0x002ff6000786c0ff */
[----:B------:R-:W-:Y:S02]  /*4f30*/  @!UPT UIADD3 URZ, UPT, UPT, URZ, URZ, URZ ;  /* 0x000000fffffff290 */ /* 0x000fe4000fffe0ff */
[----:B------:R-:W-:Y:S02]  /*4f40*/  @P3 MOV R13, R20 ;  /* 0x00000014000d3202 */ /* 0x000fe40000000f00 */
[----:B------:R-:W-:Y:S01]  /*4f50*/  @P3 LOP3.LUT R8, R21, 0xffff, RZ, 0xc0, !PT ;  /* 0x0000ffff15083812 */ /* 0x000fe200078ec0ff */
[----:B----4-:R-:W-:Y:S06]  /*4f60*/  @!P0 BRA `(.L_x_106) ;  /* 0x0000000000a48947 */ /* 0x010fec0003800000 */
[----:B------:R-:W-:Y:S01]  /*4f70*/  IMAD.HI.U32 R31, R24, R7, RZ ;  /* 0x00000007181f7227 */ /* 0x000fe200078e00ff */
[----:B------:R-:W-:Y:S02]  /*4f80*/  ISETP.NE.AND P0, PT, R6, 0x1, PT ;  /* 0x000000010600780c */ /* 0x000fe40003f05270 */
[----:B------:R-:W-:Y:S01]  /*4f90*/  ISETP.NE.AND P2, PT, R60, 0x1, PT ;  /* 0x000000013c00780c */ /* 0x000fe20003f45270 */
[----:B---3--:R-:W-:Y:S01]  /*4fa0*/  IMAD.HI.U32 R34, R19, R16, RZ ;  /* 0x0000001013227227 */ /* 0x008fe200078e00ff */
[----:B------:R-:W-:Y:S02]  /*4fb0*/  SHF.R.U32.HI R31, RZ, R18, R31 ;  /* 0x00000012ff1f7219 */ /* 0x000fe4000001161f */
[----:B------:R-:W-:Y:S01]  /*4fc0*/  ISETP.NE.AND P5, PT, R2, 0x1, PT ;  /* 0x000000010200780c */ /* 0x000fe20003fa5270 */
[----:B------:R-:W-:Y:S01]  /*4fd0*/  IMAD.HI.U32 R36, R13, R16, RZ ;  /* 0x000000100d247227 */ /* 0x000fe200078e00ff */
[----:B------:R-:W-:Y:S02]  /*4fe0*/  SHF.R.U32.HI R34, RZ, R17, R34 ;  /* 0x00000011ff227219 */ /* 0x000fe40000011622 */
[----:B------:R-:W-:Y:S01]  /*4ff0*/  SEL R3, R24, R31, !P0 ;  /* 0x0000001f18037207 */ /* 0x000fe20004000000 */
[C---:B------:R-:W-:Y:S01]  /*5000*/  IMAD.HI.U32 R31, R8.reuse, R7, RZ ;  /* 0x00000007081f7227 */ /* 0x040fe200078e00ff */
[----:B------:R-:W-:Y:S02]  /*5010*/  SEL R11, R19, R34, !P5 ;  /* 0x00000022130b7207 */ /* 0x000fe40006800000 */
[----:B------:R-:W-:Y:S01]  /*5020*/  SHF.R.U32.HI R36, RZ, R17, R36 ;  /* 0x00000011ff247219 */ /* 0x000fe20000011624 */
[----:B------:R-:W-:Y:S01]  /*5030*/  IMAD.HI.U32 R38, R3, R4, RZ ;  /* 0x0000000403267227 */ /* 0x000fe200078e00ff */
[----:B------:R-:W-:Y:S03]  /*5040*/  SHF.R.U32.HI R31, RZ, R18, R31 ;  /* 0x00000012ff1f7219 */ /* 0x000fe6000001161f */
[----:B------:R-:W-:Y:S01]  /*5050*/  IMAD.HI.U32 R34, R11, R4, RZ ;  /* 0x000000040b227227 */ /* 0x000fe200078e00ff */
[----:B------:R-:W-:Y:S02]  /*5060*/  @P2 SHF.R.U32.HI R3, RZ, R5, R38 ;  /* 0x00000005ff032219 */ /* 0x000fe40000011626 */
[----:B------:R-:W-:Y:S02]  /*5070*/  SEL R9, R8, R31, !P0 ;  /* 0x0000001f08097207 */ /* 0x000fe40004000000 */
[----:B------:R-:W-:Y:S01]  /*5080*/  @P2 SHF.R.U32.HI R11, RZ, R5, R34 ;  /* 0x00000005ff0b2219 */ /* 0x000fe20000011622 */
[C---:B------:R-:W-:Y:S01]  /*5090*/  IMAD R10, R60.reuse, R3, RZ ;  /* 0x000000033c0a7224 */ /* 0x040fe200078e02ff */
[----:B------:R-:W-:Y:S01]  /*50a0*/  SEL R3, R13, R36, !P5 ;  /* 0x000000240d037207 */ /* 0x000fe20006800000 */
[C---:B------:R-:W-:Y:S03]  /*50b0*/  IMAD.HI.U32 R14, R9.reuse, R4, RZ ;  /* 0x00000004090e7227 */ /* 0x040fe600078e00ff */
[----:B------:R-:W-:Y:S01]  /*50c0*/  ISETP.GE.AND P0, PT, R9, R10, PT ;  /* 0x0000000a0900720c */ /* 0x000fe20003f06270 */
[C---:B------:R-:W-:Y:S01]  /*50d0*/  IMAD R12, R60.reuse, R11, RZ ;  /* 0x0000000b3c0c7224 */ /* 0x040fe200078e02ff */
[-C--:B------:R-:W-:Y:S04]  /*50e0*/  SHF.R.U32.HI R14, RZ, R5.reuse, R14 ;  /* 0x00000005ff0e7219 */ /* 0x080fe8000001160e */
[----:B------:R-:W-:Y:S02]  /*50f0*/  ISETP.GE.OR P0, PT, R3, R12, P0 ;  /* 0x0000000c0300720c */ /* 0x000fe40000706670 */
[----:B------:R-:W-:Y:S05]  /*5100*/  SEL R15, R9, R14, !P2 ;  /* 0x0000000e090f7207 */ /* 0x000fea0005000000 */
[----:B------:R-:W-:Y:S04]  /*5110*/  IMAD.MOV R14, RZ, RZ, -R15 ;  /* 0x000000ffff0e7224 */ /* 0x000fe800078e0a0f */
[----:B------:R-:W-:Y:S02]  /*5120*/  IMAD R14, R60, R14, R9 ;  /* 0x0000000e3c0e7224 */ /* 0x000fe400078e0209 */
[C---:B------:R-:W-:Y:S05]  /*5130*/  @!P0 IMAD.HI.U32 R10, R3.reuse, R4, RZ ;  /* 0x00000004030a8227 */ /* 0x040fea00078e00ff */
[----:B------:R-:W-:Y:S04]  /*5140*/  @!P0 SHF.R.U32.HI R10, RZ, R5, R10 ;  /* 0x00000005ff0a8219 */ /* 0x000fe8000001160a */
[----:B------:R-:W-:Y:S01]  /*5150*/  @!P0 SEL R0, R3, R10, !P2 ;  /* 0x0000000a03008207 */ /* 0x000fe20005000000 */
[----:B------:R-:W-:Y:S03]  /*5160*/  IMAD.MOV R10, RZ, RZ, -R3 ;  /* 0x000000ffff0a7224 */ /* 0x000fe600078e0a03 */
[----:B------:R-:W-:Y:S01]  /*5170*/  @!P0 IADD3 R15, PT, PT, R15, -R0, RZ ;  /* 0x800000000f0f8210 */ /* 0x000fe20007ffe0ff */
[----:B------:R-:W-:Y:S01]  /*5180*/  @!P0 IMAD R0, R11, R14, R0 ;  /* 0x0000000e0b008224 */ /* 0x000fe200078e0200 */
[----:B------:R-:W-:Y:S01]  /*5190*/  IADD3 R11, PT, PT, -R9, RZ, RZ ;  /* 0x000000ff090b7210 */ /* 0x000fe20007ffe1ff */
[----:B------:R-:W-:Y:S02]  /*51a0*/  IMAD R13, R2, R10, R13 ;  /* 0x0000000a020d7224 */ /* 0x000fe400078e020d */
[----:B------:R-:W-:Y:S02]  /*51b0*/  @!P0 IMAD R9, R15, R60, R3 ;  /* 0x0000003c0f098224 */ /* 0x000fe400078e0203 */
[----:B------:R-:W-:Y:S02]  /*51c0*/  @!P0 IMAD.MOV.U32 R3, RZ, RZ, R0 ;  /* 0x000000ffff038224 */ /* 0x000fe400078e0000 */
[----:B------:R-:W-:Y:S02]  /*51d0*/  IMAD R8, R6, R11, R8 ;  /* 0x0000000b06087224 */ /* 0x000fe400078e0208 */
[----:B------:R-:W-:Y:S02]  /*51e0*/  IMAD R13, R3, R2, R13 ;  /* 0x00000002030d7224 */ /* 0x000fe400078e020d */
[----:B------:R-:W-:Y:S02]  /*51f0*/  IMAD R8, R9, R6, R8 ;  /* 0x0000000609087224 */ /* 0x000fe400078e0208 */
.L_x_106:
[----:B------:R-:W-:Y:S05]  /*5200*/  BRA.U UP1, `(.L_x_107) ;  /* 0x0000000101107547 */ /* 0x000fea000b800000 */
[----:B------:R-:W-:Y:S04]  /*5210*/  MOV R0, UR14 ;  /* 0x0000000e00007c02 */ /* 0x000fe80008000f00 */
[----:B------:R-:W-:Y:S04]  /*5220*/  SHF.L.U32 R3, R0, 0x1f, RZ ;  /* 0x0000001f00037819 */ /* 0x000fe800000006ff */
[----:B------:R-:W1:Y:S02]  /*5230*/  SYNCS.PHASECHK.TRANS64.TRYWAIT P0, [UR6+0x178], R3 ;  /* 0x00017803ff0075a7 */ /* 0x000e640008001106 */
[----:B-1----:R-:W-:Y:S05]  /*5240*/  @!P0 BRA `(.L_x_108) ;  /* 0x0000003400788947 */ /* 0x002fea0003800000 */
.L_x_107:
[----:B------:R-:W-:Y:S05]  /*5250*/  BRA.U !UP5, `(.L_x_109) ;  /* 0x000000010d347547 */ /* 0x000fea000b800000 */
[----:B------:R-:W-:Y:S01]  /*5260*/  UPLOP3.LUT UP0, UPT, UPT, UPT, UP4, 0x80, 0x8 ;  /* 0x000000000008789c */ /* 0x000fe20003f0f040 */
[----:B------:R-:W-:Y:S05]  /*5270*/  HFMA2 R129, -RZ, RZ, 0, 5.9604644775390625e-08 ;  /* 0x00000001ff817431 */ /* 0x000fea00000001ff */
[----:B------:R-:W-:Y:S05]  /*5280*/  PLOP3.LUT P0, PT, PT, PT, UP0, 0x80, 0x8 ;  /* 0x000000000008781c */ /* 0x000fea0003f0f008 */
[----:B------:R-:W4:Y:S01]  /*5290*/  @UP0 LDCU.64 UR8, c[0x0][0x888] ;  /* 0x00011100ff0807ac */ /* 0x000f220008000a00 */
[----:B------:R-:W-:Y:S04]  /*52a0*/  @UP0 UIMAD UR7, UR36, UR4, URZ ;  /* 0x00000004240702a4 */ /* 0x000fe8000f8e02ff */
[----:B----4-:R-:W-:Y:S06]  /*52b0*/  @UP0 UIMAD.WIDE UR8, UR7, 0x4, UR8 ;  /* 0x00000004070808a5 */ /* 0x010fec000f8e0208 */
[----:B------:R-:W-:Y:S02]  /*52c0*/  IMAD.U32 R10, RZ, RZ, UR8 ;  /* 0x00000008ff0a7e24 */ /* 0x000fe4000f8e00ff */
[----:B------:R-:W-:Y:S05]  /*52d0*/  IMAD.U32 R11, RZ, RZ, UR9 ;  /* 0x00000009ff0b7e24 */ /* 0x000fea000f8e00ff */
[----:B-1----:R-:W4:Y:S02]  /*52e0*/  @P0 LDG.E R0, desc[UR44][R10.64] ;  /* 0x0000002c0a000981 */ /* 0x002f24000c1e1900 */
[----:B----4-:R-:W-:Y:S01]  /*52f0*/  @P0 R2UR UR38, R0 ;  /* 0x00000000002602ca */ /* 0x010fe200000e0000 */
[----:B------:R-:W-:Y:S05]  /*5300*/  IMAD.MOV.U32 R0, RZ, RZ, 0x1 ;  /* 0x00000001ff007424 */ /* 0x000fea00078e00ff */
[----:B------:R-:W-:Y:S08]  /*5310*/  @!P0 PRMT R129, R0, 0x7610, R129 ;  /* 0x0000761000818816 */ /* 0x000ff00000000081 */
[----:B------:R-:W4:Y:S02]  /*5320*/  @!UP0 LDCU UR38, c[0x0][0x880] ;  /* 0x00011000ff2687ac */ /* 0x000f240008000800 */
.L_x_109:
[----:B----4-:R-:W-:Y:S01]  /*5330*/  @!P4 FSETP.EQ.AND P5, PT, RZ, UR38, PT ;  /* 0x00000026ff00cc0b */ /* 0x010fe2000bfa2000 */
[----:B------:R-:W-:Y:S01]  /*5340*/  @!UPT UIADD3 URZ, UPT, UPT, URZ, URZ, URZ ;  /* 0x000000fffffff290 */ /* 0x000fe2000fffe0ff */
[----:B------:R-:W-:Y:S11]  /*5350*/  @!P4 BRA `(.L_x_110) ;  /* 0x000000000014c947 */ /* 0x000ff60003800000 */
[----:B------:R-:W-:Y:S02]  /*5360*/  LOP3.LUT P0, RZ, R129, 0xff, RZ, 0xc0, !PT ;  /* 0x000000ff81ff7812 */ /* 0x000fe4000780c0ff */
[----:B------:R-:W-:Y:S04]  /*5370*/  PLOP3.LUT P5, PT, PT, PT, UP0, 0x80, 0x8 ;  /* 0x000000000008781c */ /* 0x000fe80003faf008 */
[----:B------:R-:W-:Y:S07]  /*5380*/  PLOP3.LUT P5, PT, P5, PT, PT, 0x8, 0x80 ;  /* 0x000000000080781c */ /* 0x000fee0002fae170 */
[----:B------:R-:W-:Y:S11]  /*5390*/  @P0 FSETP.EQ.AND P5, PT, RZ, UR38, PT ;  /* 0x00000026ff000c0b */ /* 0x000ff6000bfa2000 */
[----:B------:R-:W-:Y:S02]  /*53a0*/  @!UPT UIADD3 URZ, UPT, UPT, URZ, URZ, URZ ;  /* 0x000000fffffff290 */ /* 0x000fe4000fffe0ff */
.L_x_110:
[----:B------:R-:W4:Y:S01]  /*53b0*/  SYNCS.PHASECHK.TRANS64.TRYWAIT P4, [UR6+0x168], R26 ;  /* 0x0001681aff0075a7 */ /* 0x000f220008081106 */
[----:B------:R-:W-:Y:S01]  /*53c0*/  @P3 SHF.R.U32.HI R27, RZ, 0x10, R21 ;  /* 0x00000010ff1b3819 */ /* 0x000fe20000011615 */
[----:B------:R-:W-:Y:S01]  /*53d0*/  VIADD R29, R29, 0x1 ;  /* 0x000000011d1d7836 */ /* 0x000fe20000000000 */
[----:B------:R-:W2:Y:S08]  /*53e0*/  LDC.64 R14, c[0x0][0xb10] ;  /* 0x0002c400ff0e7b82 */ /* 0x000eb00000000a00 */
[----:B------:R-:W3:Y:S08]  /*53f0*/  LDC.64 R10, c[0x0][0xb18] ;  /* 0x0002c600ff0a7b82 */ /* 0x000ef00000000a00 */
[----:B-1----:R-:W1:Y:S08]  /*5400*/  @!P1 LDC R0, c[0x0][0xb20] ;  /* 0x0002c800ff009b82 */ /* 0x002e700000000800 */
[----:B------:R-:W1:Y:S01]  /*5410*/  @!P1 LDC R3, c[0x0][0xb0c] ;  /* 0x0002c300ff039b82 */ /* 0x000e620000000800 */
[----:B--2---:R-:W-:Y:S05]  /*5420*/  @!P1 IMAD.HI.U32 R14, R13, R14, RZ ;  /* 0x0000000e0d0e9227 */ /* 0x004fea00078e00ff */
[----:B------:R-:W-:Y:S01]  /*5430*/  @!P1 SHF.R.U32.HI R14, RZ, R15, R14 ;  /* 0x0000000fff0e9219 */ /* 0x000fe2000001160e */
[----:B---3--:R-:W-:Y:S01]  /*5440*/  @!P1 IMAD.HI.U32 R11, R8, R11, RZ ;  /* 0x0000000b080b9227 */ /* 0x008fe200078e00ff */
[----:B------:R-:W-:Y:S04]  /*5450*/  @!P1 ISETP.NE.AND P0, PT, R10, 0x1, PT ;  /* 0x000000010a00980c */ /* 0x000fe80003f05270 */
[----:B-1----:R-:W-:Y:S02]  /*5460*/  @!P1 SHF.R.U32.HI R9, RZ, R0, R11 ;  /* 0x00000000ff099219 */ /* 0x002fe4000001160b */
[----:B------:R-:W-:Y:S02]  /*5470*/  @!P1 ISETP.NE.AND P2, PT, R3, 0x1, PT ;  /* 0x000000010300980c */ /* 0x000fe40003f45270 */
[----:B------:R-:W-:Y:S02]  /*5480*/  @!P1 SEL R9, R8, R9, !P0 ;  /* 0x0000000908099207 */ /* 0x000fe40004000000 */
[----:B------:R-:W-:Y:S02]  /*5490*/  ELECT P0, URZ, PT ;  /* 0x0000000000ff782f */ /* 0x000fe40003800000 */
[----:B------:R-:W-:Y:S05]  /*54a0*/  @!P1 SEL R14, R13, R14, !P2 ;  /* 0x0000000e0d0e9207 */ /* 0x000fea0005000000 */
[----:B------:R-:W-:Y:S02]  /*54b0*/  @!P1 IMAD.IADD R0, R9, 0x1, -R14 ;  /* 0x0000000109009824 */ /* 0x000fe400078e0a0e */
[----:B------:R-:W-:Y:S02]  /*54c0*/  @!P1 IMAD.IADD R9, R14, 0x1, -R9 ;  /* 0x000000010e099824 */ /* 0x000fe400078e0a09 */
[----:B------:R-:W-:Y:S02]  /*54d0*/  @!P1 IMAD R13, R0, R3, R13 ;  /* 0x00000003000d9224 */ /* 0x000fe400078e020d */
[----:B------:R-:W-:Y:S01]  /*54e0*/  @!P1 IMAD R8, R9, R10, R8 ;  /* 0x0000000a09089224 */ /* 0x000fe200078e0208 */
[----:B----4-:R-:W-:Y:S06]  /*54f0*/  @!P4 BRA `(.L_x_111) ;  /* 0x0000003000e4c947 */ /* 0x010fec0003800000 */
.L_x_198:
[----:B------:R-:W-:Y:S01]  /*5500*/  PLOP3.LUT P5, PT, P5, P0, PT, 0xf2, 0x2f ;  /* 0x00000000002f781c */ /* 0x000fe20002fa1e72 */
[----:B------:R-:W-:Y:S01]  /*5510*/  UMOV UR22, 0x0 ;  /* 0x0000000000167882 */ /* 0x000fe20000000000 */
[----:B------:R-:W-:Y:S01]  /*5520*/  UMOV UR23, 0x10000000 ;  /* 0x1000000000177882 */ /* 0x000fe20000000000 */
[----:B------:R-:W-:Y:S01]  /*5530*/  LOP3.LUT R30, R30, 0x1, RZ, 0x3c, !PT ;  /* 0x000000011e1e7812 */ /* 0x000fe200078e3cff */
[----:B------:R-:W-:Y:S01]  /*5540*/  UMOV UR28, UR36 ;  /* 0x00000024001c7c82 */ /* 0x000fe20008000000 */
[----:B------:R-:W-:Y:S01]  /*5550*/  UMOV UR20, UR36 ;  /* 0x0000002400147c82 */ /* 0x000fe20008000000 */
[----:B------:R-:W-:Y:S01]  /*5560*/  UMOV UR12, UR36 ;  /* 0x00000024000c7c82 */ /* 0x000fe20008000000 */
[----:B------:R-:W-:Y:S06]  /*5570*/  @P3 R2UR UR36, R27 ;  /* 0x000000001b2432ca */ /* 0x000fec00000e0000 */
[----:B-1----:R-:W-:Y:S01]  /*5580*/  @!P5 IADD3 R3, P0, PT, R32, 0x580, RZ ;  /* 0x000005802003d810 */ /* 0x002fe20007f1e0ff */
[----:B------:R-:W-:Y:S01]  /*5590*/  @!P5 IMAD R128, R128, 0x30, RZ ;  /* 0x000000308080d824 */ /* 0x000fe200078e02ff */
[----:B------:R-:W-:Y:S01]  /*55a0*/  VOTEU.ALL UP1, P5 ;  /* 0x0000000000ff7886 */ /* 0x000fe20002820000 */
[----:B------:R-:W-:Y:S01]  /*55b0*/  @!P5 IMAD.SHL.U32 R123, R123, 0x80, RZ ;  /* 0x000000807b7bd824 */ /* 0x000fe200078e00ff */
[----:B------:R-:W-:Y:S01]  /*55c0*/  @!P5 R2UR UR8, R3 ;  /* 0x000000000308d2ca */ /* 0x000fe200000e0000 */
[----:B------:R-:W-:Y:S01]  /*55d0*/  @!P5 IMAD.X R0, RZ, RZ, R33, P0 ;  /* 0x000000ffff00d224 */ /* 0x000fe200000e0621 */
[----:B------:R-:W-:Y:S01]  /*55e0*/  @!P5 R2UR UR26, R128 ;  /* 0x00000000801ad2ca */ /* 0x000fe200000e0000 */
[----:B------:R-:W-:Y:S01]  /*55f0*/  @!UP1 UIADD3 UR25, UPT, UPT, UR6, 0x160, URZ ;  /* 0x0000016006199890 */ /* 0x000fe2000fffe0ff */
[----:B------:R-:W-:Y:S01]  /*5600*/  @!P5 R2UR UR27, R123 ;  /* 0x000000007b1bd2ca */ /* 0x000fe200000e0000 */
[----:B------:R-:W-:Y:S01]  /*5610*/  @!UP1 UIADD3 UR24, UPT, UPT, UR6, 0x280, URZ ;  /* 0x0000028006189890 */ /* 0x000fe2000fffe0ff */
[----:B------:R-:W-:Y:S01]  /*5620*/  @!P5 R2UR UR7, R0 ;  /* 0x000000000007d2ca */ /* 0x000fe200000e0000 */
[----:B------:R-:W-:Y:S01]  /*5630*/  VOTEU.ALL UP3, P5 ;  /* 0x0000000000ff7886 */ /* 0x000fe20002860000 */
[----:B------:R-:W-:Y:S01]  /*5640*/  @!UP1 UIADD3 UR16, UPT, UPT, UR6, 0xa80, URZ ;  /* 0x00000a8006109890 */ /* 0x000fe2000fffe0ff */
[C---:B------:R-:W-:Y:S01]  /*5650*/  ISETP.NE.AND P0, PT, R29.reuse, 0x2, PT ;  /* 0x000000021d00780c */ /* 0x040fe20003f05270 */
[----:B------:R-:W-:Y:S01]  /*5660*/  VOTEU.ALL UP2, P5 ;  /* 0x0000000000ff7886 */ /* 0x000fe20002840000 */
[----:B------:R-:W-:Y:S01]  /*5670*/  UMOV UR17, UR25 ;  /* 0x0000001900117c82 */ /* 0x000fe20008000000 */
[----:B------:R-:W-:Y:S01]  /*5680*/  UMOV UR9, UR25 ;  /* 0x0000001900097c82 */ /* 0x000fe20008000000 */
[----:B------:R-:W-:Y:S01]  /*5690*/  IMAD.U32 R10, RZ, RZ, UR8 ;  /* 0x00000008ff0a7e24 */ /* 0x000fe2000f8e00ff */
[----:B------:R-:W-:Y:S01]  /*56a0*/  @!UP1 UIADD3 UR8, UPT, UPT, UR6, 0x1280, URZ ;  /* 0x0000128006089890 */ /* 0x000fe2000fffe0ff */
[----:B------:R-:W-:Y:S01]  /*56b0*/  SEL R3, RZ, 0x1, P0 ;  /* 0x00000001ff037807 */ /* 0x000fe20000000000 */
[----:B------:R-:W-:Y:S01]  /*56c0*/  @!UP1 UIADD3 UR18, UPT, UPT, UR26, 0x10, URZ ;  /* 0x000000101a129890 */ /* 0x000fe2000fffe0ff */
[----:B------:R-:W-:Y:S01]  /*56d0*/  SEL R29, R29, RZ, P0 ;  /* 0x000000ff1d1d7207 */ /* 0x000fe20000000000 */
[----:B------:R-:W-:Y:S01]  /*56e0*/  UMOV UR19, UR27 ;  /* 0x0000001b00137c82 */ /* 0x000fe20008000000 */
[----:B------:R-:W-:Y:S01]  /*56f0*/  IMAD.U32 R11, RZ, RZ, UR7 ;  /* 0x00000007ff0b7e24 */ /* 0x000fe2000f8e00ff */
[----:B------:R-:W-:Y:S01]  /*5700*/  @!P5 R2UR UR30, R10 ;  /* 0x000000000a1ed2ca */ /* 0x000fe200000e0000 */
[----:B------:R-:W-:Y:S01]  /*5710*/  @!UP1 UIADD3 UR10, UPT, UPT, UR26, 0x20, URZ ;  /* 0x000000201a0a9890 */ /* 0x000fe2000fffe0ff */
[----:B------:R-:W-:Y:S01]  /*5720*/  LOP3.LUT R28, R28, R3, RZ, 0x3c, !PT ;  /* 0x000000031c1c7212 */ /* 0x000fe200078e3cff */
[----:B------:R-:W-:Y:S01]  /*5730*/  VOTEU.ALL UP1, P5 ;  /* 0x0000000000ff7886 */ /* 0x000fe20002820000 */
[----:B------:R-:W-:Y:S01]  /*5740*/  @!P5 R2UR UR31, R11 ;  /* 0x000000000b1fd2ca */ /* 0x000fe200000e0000 */
[----:B------:R-:W-:Y:S01]  /*5750*/  UMOV UR11, UR27 ;  /* 0x0000001b000b7c82 */ /* 0x000fe20008000000 */
[----:B------:R-:W-:Y:S02]  /*5760*/  IMAD.IADD R128, R8, 0x1, R115 ;  /* 0x0000000108807824 */ /* 0x000fe400078e0273 */
[----:B------:R-:W-:Y:S09]  /*5770*/  IMAD.IADD R123, R13, 0x1, R122 ;  /* 0x000000010d7b7824 */ /* 0x000ff200078e027a */
[----:B------:R4:W-:Y:S01]  /*5780*/  @!UP3 UTMALDG.3D [UR24], [UR30], desc[UR22] ;  /* 0x000016181e00b5b4 */ /* 0x0009e20008011000 */
[----:B------:R4:W-:Y:S01]  /*5790*/  @!UP2 UTMALDG.3D [UR16], [UR30], desc[UR22] ;  /* 0x000016101e00a5b4 */ /* 0x0009e20008011000 */
[----:B------:R4:W-:Y:S01]  /*57a0*/  @!UP1 UTMALDG.3D [UR8], [UR30], desc[UR22] ;  /* 0x000016081e0095b4 */ /* 0x0009e20008011000 */
[----:B------:R4:W-:Y:S01]  /*57b0*/  @!P5 SYNCS.ARRIVE.TRANS64.RED.A0TR RZ, [UR6+0x160], R25 ;  /* 0x00016019ffffd9a7 */ /* 0x0009e20008300406 */
[----:B------:R-:W-:Y:S01]  /*57c0*/  UPLOP3.LUT UP1, UPT, UPT, UPT, UPT, 0x80, 0x8 ;  /* 0x000000000008789c */ /* 0x000fe20003f2f070 */
[----:B------:R-:W-:Y:S01]  /*57d0*/  SYNCS.ARRIVE.TRANS64.RED.A1T0 RZ, [UR37], RZ ;  /* 0x000000ffffff79a7 */ /* 0x000fe20008100425 */
[----:B------:R-:W-:Y:S09]  /*57e0*/  @P3 BRA `(.L_x_112) ;  /* 0xfffffff400803947 */ /* 0x000ff2000383ffff */
[----:B------:R-:W-:Y:S07]  /*57f0*/  MOV R0, UR6 ;  /* 0x0000000600007c02 */ /* 0x000fee0008000f00 */
.L_x_113:
[----:B-1----:R-:W-:-:S04]  /*5800*/  SHF.L.U32 R3, R30, 0x1f, RZ ;  /* 0x0000001f1e037819 */ /* 0x002fc800000006ff */
[----:B------:R1:W2:Y:S03]  /*5810*/  SYNCS.PHASECHK.TRANS64.TRYWAIT P0, [R0+URZ+0x168], R3 ;  /* 0x00016803000075a7 */ /* 0x0002a600080011ff */
[----:B--2---:R-:W-:Y:S05]  /*5820*/  @!P0 NANOSLEEP.SYNCS 0x989680 ;  /* 0x009896800000895d */ /* 0x004fea0003900000 */
[----:B------:R-:W2:Y:S02]  /*5830*/  @!P0 SYNCS.PHASECHK.TRANS64 P0, [R0+URZ+0x168], R3 ;  /* 0x00016803000085a7 */ /* 0x000ea400080010ff */
[----:B--2-4-:R-:W-:Y:S05]  /*5840*/  @P0 EXIT ;  /* 0x000000000000094d */ /* 0x014fea0003800000 */
[----:B------:R-:W-:Y:S05]  /*5850*/  BRA `(.L_x_113) ;  /* 0xfffffffc00e87947 */ /* 0x000fea000383ffff */
.L_x_104:
[----:B------:R-:W-:-:S06]  /*5860*/  UISETP.GE.AND UP1, UPT, UR10, 0x4, UPT ;  /* 0x000000040a00788c */ /* 0x000fcc000bf26270 */
[----:B------:R-:W-:-:S13]  /*5870*/  PLOP3.LUT P0, PT, PT, PT, UP1, 0x80, 0x8 ;  /* 0x000000000008781c */ /* 0x000fda0003f0f018 */
[----:B------:R-:W-:Y:S05]  /*5880*/  @!P0 EXIT ;  /* 0x000000000000894d */ /* 0x000fea0003800000 */
[----:B------:R-:W-:Y:S01]  /*5890*/  BAR.SYNC.DEFER_BLOCKING 0x6, 0xa0 ;  /* 0x0182800000007b1d */ /* 0x000fe20000010000 */
[C---:B------:R-:W-:Y:S01]  /*58a0*/  IMAD.U32 R2, R139.reuse, 0x10000, RZ ;  /* 0x000100008b027824 */ /* 0x040fe200078e00ff */
[----:B------:R-:W-:Y:S01]  /*58b0*/  LOP3.LUT R138, R0, 0x60, R139, 0xf8, !PT ;  /* 0x00000060008a7812 */ /* 0x000fe200078ef88b */
[----:B------:R-:W-:Y:S01]  /*58c0*/  IMAD.MOV.U32 R67, RZ, RZ, RZ ;  /* 0x000000ffff437224 */ /* 0x000fe200078e00ff */
[----:B------:R-:W-:Y:S02]  /*58d0*/  LOP3.LUT R139, R139, 0x60, RZ, 0xc0, !PT ;  /* 0x000000608b8b7812 */ /* 0x000fe400078ec0ff */
[----:B------:R-:W-:Y:S01]  /*58e0*/  CS2R R136, SRZ ;  /* 0x0000000000887805 */ /* 0x000fe2000001ff00 */
[----:B------:R-:W-:Y:S01]  /*58f0*/  UMOV UR39, 0x400 ;  /* 0x0000040000277882 */ /* 0x000fe20000000000 */
[----:B------:R-:W1:Y:S01]  /*5900*/  LDC R131, c[0x0][0x370] ;  /* 0x0000dc00ff837b82 */ /* 0x000e620000000800 */
[----:B------:R-:W-:Y:S01]  /*5910*/  ULEA UR39, UR37, UR39, 0x18 ;  /* 0x0000002725277291 */ /* 0x000fe2000f8ec0ff */
[----:B------:R-:W-:Y:S01]  /*5920*/  LOP3.LUT R2, R2, 0x600000, RZ, 0xc0, !PT ;  /* 0x0060000002027812 */ /* 0x000fe200078ec0ff */
[----:B------:R-:W-:Y:S01]  /*5930*/  IMAD.MOV.U32 R142, RZ, RZ, RZ ;  /* 0x000000ffff8e7224 */ /* 0x000fe200078e00ff */
[----:B------:R-:W2:Y:S01]  /*5940*/  LDCU.64 UR48, c[0x0][0x348] ;  /* 0x00006900ff3077ac */ /* 0x000ea20008000a00 */
[----:B------:R-:W-:-:S02]  /*5950*/  IMAD.MOV.U32 R135, RZ, RZ, RZ ;  /* 0x000000ffff877224 */ /* 0x000fc400078e00ff */
[----:B------:R-:W-:Y:S01]  /*5960*/  LEA R138, R138, UR39, 0x4 ;  /* 0x000000278a8a7c11 */ /* 0x000fe2000f8e20ff */
[----:B------:R-:W3:Y:S01]  /*5970*/  LDC R62, c[0x0][0xb0c] ;  /* 0x0002c300ff3e7b82 */ /* 0x000ee20000000800 */
[----:B------:R-:W4:Y:S01]  /*5980*/  LDCU.64 UR40, c[0x0][0x888] ;  /* 0x00011100ff2877ac */ /* 0x000f220008000a00 */
[----:B------:R-:W1:Y:S06]  /*5990*/  LDCU.64 UR42, c[0x0][0x890] ;  /* 0x00011200ff2a77ac */ /* 0x000e6c0008000a00 */
[----:B------:R-:W1:Y:S01]  /*59a0*/  LDC R130, c[0x0][0xb20] ;  /* 0x0002c800ff827b82 */ /* 0x000e620000000800 */
[----:B------:R-:W2:Y:S07]  /*59b0*/  LDS R3, [UR39+0x230] ;  /* 0x00023027ff037984 */ /* 0x000eae0008000800 */
[----:B------:R-:W1:Y:S08]  /*59c0*/  LDC R61, c[0x0][0xb30] ;  /* 0x0002cc00ff3d7b82 */ /* 0x000e700000000800 */
[----:B------:R-:W1:Y:S08]  /*59d0*/  LDC.64 R120, c[0x0][0xb10] ;  /* 0x0002c400ff787b82 */ /* 0x000e700000000a00 */
[----:B------:R-:W1:Y:S08]  /*59e0*/  LDC.64 R58, c[0x0][0xb18] ;  /* 0x0002c600ff3a7b82 */ /* 0x000e700000000a00 */
[----:B------:R-:W1:Y:S08]  /*59f0*/  LDC.64 R56, c[0x0][0xb28] ;  /* 0x0002ca00ff387b82 */ /* 0x000e700000000a00 */
[----:B------:R-:W1:Y:S01]  /*5a00*/  LDC.64 R118, c[0x0][0x8b0] ;  /* 0x00022c00ff767b82 */ /* 0x000e620000000a00 */
[----:B--2---:R-:W-:-:S07]  /*5a10*/  IMAD.IADD R2, R3, 0x1, R2 ;  /* 0x0000000103027824 */ /* 0x004fce00078e0202 */
[----:B------:R-:W2:Y:S08]  /*5a20*/  LDC.64 R116, c[0x0][0x8a8] ;  /* 0x00022a00ff747b82 */ /* 0x000eb00000000a00 */
[----:B---34-:R-:W1:Y:S02]  /*5a30*/  LDC R132, c[0x0][0x374] ;  /* 0x0000dd00ff847b82 */ /* 0x018e640000000800 */
.L_x_128:
[----:B------:R-:W-:Y:S02]  /*5a40*/  LEA R0, R142, UR39, 0x3 ;  /* 0x000000278e007c11 */ /* 0x000fe4000f8e18ff */
[----:B------:R-:W-:Y:S02]  /*5a50*/  SHF.L.U32 R3, R136, 0x1f, RZ ;  /* 0x0000001f88037819 */ /* 0x000fe400000006ff */
[----:B------:R-:W-:Y:S02]  /*5a60*/  LEA R12, R142, UR39, 0x4 ;  /* 0x000000278e0c7c11 */ /* 0x000fe4000f8e20ff */
[----:B---3--:R-:W3:Y:S02]  /*5a70*/  SYNCS.PHASECHK.TRANS64.TRYWAIT P0, [R0+URZ+0x180], R3 ;  /* 0x00018003000075a7 */ /* 0x008ee400080011ff */
[----:B--23--:R-:W-:Y:S05]  /*5a80*/  @!P0 BRA `(.L_x_114) ;  /* 0x0000002c00988947 */ /* 0x00cfea0003800000 */
.L_x_199:
[----:B------:R-:W-:Y:S01]  /*5a90*/  ISETP.GE.AND P0, PT, R60, 0x1, PT ;  /* 0x000000013c00780c */ /* 0x000fe20003f06270 */
[----:B------:R-:W4:Y:S01]  /*5aa0*/  LDS.128 R12, [R12+0x210] ;  /* 0x000210000c0c7984 */ /* 0x000f220000000c00 */
[----:B-1----:R-:W-:Y:S01]  /*5ab0*/  ISETP.NE.U32.AND P3, PT, R118, RZ, PT ;  /* 0x000000ff7600720c */ /* 0x002fe20003f65070 */
[----:B---3--:R-:W-:Y:S01]  /*5ac0*/  VIADD R0, R0, 0x190 ;  /* 0x0000019000007836 */ /* 0x008fe20000000000 */
[----:B------:R-:W-:Y:S04]  /*5ad0*/  UISETP.NE.AND UP0, UPT, UR46, URZ, UPT ;  /* 0x000000ff2e00728c */ /* 0x000fe8000bf05270 */
[----:B------:R-:W-:Y:S01]  /*5ae0*/  PRMT R0, RZ, 0x654, R0 ;  /* 0x00000654ff007816 */ /* 0x000fe20000000000 */
[----:B------:R-:W-:Y:S01]  /*5af0*/  @!PT LDS RZ, [RZ] ;  /* 0x00000000fffff984 */ /* 0x000fe20000000800 */
[----:B------:R-:W-:Y:S01]  /*5b00*/  @!PT LDS RZ, [RZ] ;  /* 0x00000000fffff984 */ /* 0x000fe20000000800 */
[----:B------:R-:W-:Y:S01]  /*5b10*/  @!PT LDS RZ, [RZ] ;  /* 0x00000000fffff984 */ /* 0x000fe20000000800 */
[----:B------:R-:W-:Y:S01]  /*5b20*/  @!PT LDS RZ, [RZ] ;  /* 0x00000000fffff984 */ /* 0x000fe20000000800 */
[----:B------:R1:W-:Y:S06]  /*5b30*/  MEMBAR.ALL.CTA ;  /* 0x0000000000007992 */ /* 0x0003ec0000008000 */
[----:B-1----:R-:W1:Y:S01]  /*5b40*/  FENCE.VIEW.ASYNC.S ;  /* 0x00000000000073c6 */ /* 0x002e620000000000 */
[----:B------:R-:W-:Y:S01]  /*5b50*/  PLOP3.LUT P2, PT, PT, PT, UP0, 0x80, 0x8 ;  /* 0x000000000008781c */ /* 0x000fe20003f4f008 */
[----:B-1----:R1:W-:Y:S01]  /*5b60*/  SYNCS.ARRIVE.TRANS64.RED.A1T0 RZ, [R0+URZ], RZ ;  /* 0x000000ff00ff79a7 */ /* 0x0023e200081004ff */
[----:B----4-:R-:W-:Y:S04]  /*5b70*/  LOP3.LUT P6, RZ, R14, 0x1, RZ, 0xc0, !PT ;  /* 0x000000010eff7812 */ /* 0x010fe800078cc0ff */
[----:B------:R-:W-:Y:S09]  /*5b80*/  P2R R140, PR, RZ, 0x40 ;  /* 0x00000040ff8c7803 */ /* 0x000ff20000000000 */
[----:B------:R-:W-:Y:S02]  /*5b90*/  @P6 MOV R65, R12 ;  /* 0x0000000c00416202 */ /* 0x000fe40000000f00 */
[----:B------:R-:W-:Y:S01]  /*5ba0*/  @P6 LOP3.LUT R63, R13, 0xffff, RZ, 0xc0, !PT ;  /* 0x0000ffff0d3f6812 */ /* 0x000fe200078ec0ff */
[----:B-1----:R-:W-:Y:S06]  /*5bb0*/  @!P0 BRA `(.L_x_115) ;  /* 0x0000000000a48947 */ /* 0x002fec0003800000 */
[----:B------:R-:W-:Y:S01]  /*5bc0*/  IMAD.HI.U32 R11, R132, R59, RZ ;  /* 0x0000003b840b7227 */ /* 0x000fe200078e00ff */
[----:B------:R-:W-:Y:S02]  /*5bd0*/  ISETP.NE.AND P0, PT, R58, 0x1, PT ;  /* 0x000000013a00780c */ /* 0x000fe40003f05270 */
[----:B------:R-:W-:Y:S01]  /*5be0*/  ISETP.NE.AND P1, PT, R60, 0x1, PT ;  /* 0x000000013c00780c */ /* 0x000fe20003f25270 */
[----:B------:R-:W-:Y:S01]  /*5bf0*/  IMAD.HI.U32 R10, R131, R120, RZ ;  /* 0x00000078830a7227 */ /* 0x000fe200078e00ff */
[----:B------:R-:W-:Y:S02]  /*5c00*/  SHF.R.U32.HI R11, RZ, R130, R11 ;  /* 0x00000082ff0b7219 */ /* 0x000fe4000001160b */
[----:B------:R-:W-:Y:S01]  /*5c10*/  ISETP.NE.AND P4, PT, R62, 0x1, PT ;  /* 0x000000013e00780c */ /* 0x000fe20003f85270 */
[----:B------:R-:W-:Y:S01]  /*5c20*/  IMAD.HI.U32 R18, R65, R120, RZ ;  /* 0x0000007841127227 */ /* 0x000fe200078e00ff */
[----:B------:R-:W-:Y:S02]  /*5c30*/  SHF.R.U32.HI R10, RZ, R121, R10 ;  /* 0x00000079ff0a7219 */ /* 0x000fe4000001160a */
[----:B------:R-:W-:Y:S01]  /*5c40*/  SEL R3, R132, R11, !P0 ;  /* 0x0000000b84037207 */ /* 0x000fe20004000000 */
[----:B------:R-:W-:Y:S01]  /*5c50*/  IMAD.HI.U32 R11, R63, R59, RZ ;  /* 0x0000003b3f0b7227 */ /* 0x000fe200078e00ff */
[----:B------:R-:W-:Y:S02]  /*5c60*/  SEL R7, R131, R10, !P4 ;  /* 0x0000000a83077207 */ /* 0x000fe40006000000 */
[----:B------:R-:W-:Y:S01]  /*5c70*/  SHF.R.U32.HI R18, RZ, R121, R18 ;  /* 0x00000079ff127219 */ /* 0x000fe20000011612 */
[-C--:B------:R-:W-:Y:S04]  /*5c80*/  IMAD.HI.U32 R10, R3, R56.reuse, RZ ;  /* 0x00000038030a7227 */ /* 0x080fe800078e00ff */
[----:B------:R-:W-:Y:S01]  /*5c90*/  IMAD.HI.U32 R16, R7, R56, RZ ;  /* 0x0000003807107227 */ /* 0x000fe200078e00ff */
[-C--:B------:R-:W-:Y:S02]  /*5ca0*/  @P1 SHF.R.U32.HI R3, RZ, R57.reuse, R10 ;  /* 0x00000039ff031219 */ /* 0x080fe4000001160a */
[----:B------:R-:W-:Y:S02]  /*5cb0*/  SHF.R.U32.HI R10, RZ, R130, R11 ;  /* 0x00000082ff0a7219 */ /* 0x000fe4000001160b */
[----:B------:R-:W-:Y:S01]  /*5cc0*/  @P1 SHF.R.U32.HI R7, RZ, R57, R16 ;  /* 0x00000039ff071219 */ /* 0x000fe20000011610 */
[C---:B------:R-:W-:Y:S01]  /*5cd0*/  IMAD R4, R60.reuse, R3, RZ ;  /* 0x000000033c047224 */ /* 0x040fe200078e02ff */
[----:B------:R-:W-:Y:S02]  /*5ce0*/  SEL R5, R63, R10, !P0 ;  /* 0x0000000a3f057207 */ /* 0x000fe40004000000 */
[----:B------:R-:W-:Y:S01]  /*5cf0*/  SEL R3, R65, R18, !P4 ;  /* 0x0000001241037207 */ /* 0x000fe20006000000 */
[----:B------:R-:W-:Y:S01]  /*5d00*/  IMAD R6, R60, R7, RZ ;  /* 0x000000073c067224 */ /* 0x000fe200078e02ff */
[C---:B------:R-:W-:Y:S01]  /*5d10*/  ISETP.GE.AND P0, PT, R5.reuse, R4, PT ;  /* 0x000000040500720c */ /* 0x040fe20003f06270 */
[----:B------:R-:W-:Y:S03]  /*5d20*/  IMAD.HI.U32 R8, R5, R56, RZ ;  /* 0x0000003805087227 */ /* 0x000fe600078e00ff */
[----:B------:R-:W-:Y:S01]  /*5d30*/  ISETP.GE.OR P0, PT, R3, R6, P0 ;  /* 0x000000060300720c */ /* 0x000fe20000706670 */
[----:B------:R-:W-:Y:S01]  /*5d40*/  IMAD.MOV R6, RZ, RZ, -R3 ;  /* 0x000000ffff067224 */ /* 0x000fe200078e0a03 */
[-C--:B------:R-:W-:Y:S03]  /*5d50*/  SHF.R.U32.HI R8, RZ, R57.reuse, R8 ;  /* 0x00000039ff087219 */ /* 0x080fe60000011608 */
[----:B------:R-:W-:Y:S01]  /*5d60*/  IMAD R65, R62, R6, R65 ;  /* 0x000000063e417224 */ /* 0x000fe200078e0241 */
[----:B------:R-:W-:Y:S05]  /*5d70*/  SEL R9, R5, R8, !P1 ;  /* 0x0000000805097207 */ /* 0x000fea0004800000 */
[----:B------:R-:W-:Y:S02]  /*5d80*/  IMAD.MOV R8, RZ, RZ, -R9 ;  /* 0x000000ffff087224 */ /* 0x000fe400078e0a09 */
[C---:B------:R-:W-:Y:S04]  /*5d90*/  @!P0 IMAD.HI.U32 R4, R3.reuse, R56, RZ ;  /* 0x0000003803048227 */ /* 0x040fe800078e00ff */
[----:B------:R-:W-:Y:S01]  /*5da0*/  IMAD R8, R60, R8, R5 ;  /* 0x000000083c087224 */ /* 0x000fe200078e0205 */
[----:B------:R-:W-:Y:S04]  /*5db0*/  @!P0 SHF.R.U32.HI R4, RZ, R57, R4 ;  /* 0x00000039ff048219 */ /* 0x000fe80000011604 */
[----:B------:R-:W-:Y:S02]  /*5dc0*/  @!P0 SEL R0, R3, R4, !P1 ;  /* 0x0000000403008207 */ /* 0x000fe40004800000 */
[----:B------:R-:W-:Y:S02]  /*5dd0*/  IADD3 R4, PT, PT, -R5, RZ, RZ ;  /* 0x000000ff05047210 */ /* 0x000fe40007ffe1ff */
[----:B------:R-:W-:Y:S01]  /*5de0*/  @!P0 IADD3 R9, PT, PT, R9, -R0, RZ ;  /* 0x8000000009098210 */ /* 0x000fe20007ffe0ff */
[----:B------:R-:W-:Y:S02]  /*5df0*/  @!P0 IMAD R0, R7, R8, R0 ;  /* 0x0000000807008224 */ /* 0x000fe400078e0200 */
[----:B------:R-:W-:Y:S02]  /*5e00*/  IMAD R63, R58, R4, R63 ;  /* 0x000000043a3f7224 */ /* 0x000fe400078e023f */
[----:B------:R-:W-:Y:S02]  /*5e10*/  @!P0 IMAD R5, R9, R60, R3 ;  /* 0x0000003c09058224 */ /* 0x000fe400078e0203 */
[----:B------:R-:W-:Y:S04]  /*5e20*/  @!P0 IMAD.MOV.U32 R3, RZ, RZ, R0 ;  /* 0x000000ffff038224 */ /* 0x000fe800078e0000 */
[----:B------:R-:W-:Y:S02]  /*5e30*/  IMAD R65, R3, R62, R65 ;  /* 0x0000003e03417224 */ /* 0x000fe400078e0241 */
[----:B------:R-:W-:Y:S02]  /*5e40*/  IMAD R63, R5, R58, R63 ;  /* 0x0000003a053f7224 */ /* 0x000fe400078e023f */
.L_x_115:
[----:B------:R-:W-:Y:S01]  /*5e50*/  UISETP.NE.U32.AND UP3, UPT, UR42, URZ, UPT ;  /* 0x000000ff2a00728c */ /* 0x000fe2000bf65070 */
[----:B------:R-:W-:Y:S03]  /*5e60*/  ISETP.NE.AND.EX P3, PT, R119, RZ, PT, P3 ;  /* 0x000000ff7700720c */ /* 0x000fe60003f65330 */
[----:B------:R-:W-:Y:S09]  /*5e70*/  UISETP.NE.AND.EX UP3, UPT, UR43, URZ, UPT, UP3 ;  /* 0x000000ff2b00728c */ /* 0x000ff2000bf65330 */
[----:B------:R-:W-:Y:S05]  /*5e80*/  BRA.U !UP3, `(.L_x_116) ;  /* 0x000000010b387547 */ /* 0x000fea000b800000 */
[----:B------:R-:W-:Y:S01]  /*5e90*/  UISETP.NE.U32.AND UP0, UPT, UR40, URZ, UPT ;  /* 0x000000ff2800728c */ /* 0x000fe2000bf05070 */
[----:B------:R-:W-:Y:S03]  /*5ea0*/  HFMA2 R129, -RZ, RZ, 0, 5.9604644775390625e-08 ;  /* 0x00000001ff817431 */ /* 0x000fe600000001ff */
[----:B------:R-:W-:Y:S06]  /*5eb0*/  UISETP.NE.AND.EX UP0, UPT, UR41, URZ, UPT, UP0 ;  /* 0x000000ff2900728c */ /* 0x000fec000bf05300 */
[----:B------:R-:W-:Y:S05]  /*5ec0*/  PLOP3.LUT P0, PT, PT, PT, UP0, 0x80, 0x8 ;  /* 0x000000000008781c */ /* 0x000fea0003f0f008 */
[----:B------:R-:W1:Y:S01]  /*5ed0*/  @UP0 LDCU.64 UR6, c[0x0][0x888] ;  /* 0x00011100ff0607ac */ /* 0x000e620008000a00 */
[----:B------:R-:W-:Y:S04]  /*5ee0*/  @UP0 UIMAD UR4, UR36, UR42, URZ ;  /* 0x0000002a240402a4 */ /* 0x000fe8000f8e02ff */
[----:B-1----:R-:W-:Y:S06]  /*5ef0*/  @UP0 UIMAD.WIDE UR6, UR4, 0x4, UR6 ;  /* 0x00000004040608a5 */ /* 0x002fec000f8e0206 */
[----:B------:R-:W-:Y:S02]  /*5f00*/  IMAD.U32 R4, RZ, RZ, UR6 ;  /* 0x00000006ff047e24 */ /* 0x000fe4000f8e00ff */
[----:B------:R-:W-:Y:S05]  /*5f10*/  IMAD.U32 R5, RZ, RZ, UR7 ;  /* 0x00000007ff057e24 */ /* 0x000fea000f8e00ff */
[----:B------:R-:W3:Y:S02]  /*5f20*/  @P0 LDG.E R0, desc[UR44][R4.64] ;  /* 0x0000002c04000981 */ /* 0x000ee4000c1e1900 */
[----:B---3--:R-:W-:Y:S01]  /*5f30*/  @P0 R2UR UR38, R0 ;  /* 0x00000000002602ca */ /* 0x008fe200000e0000 */
[----:B------:R-:W-:Y:S05]  /*5f40*/  IMAD.MOV.U32 R0, RZ, RZ, 0x1 ;  /* 0x00000001ff007424 */ /* 0x000fea00078e00ff */
[----:B------:R-:W-:Y:S08]  /*5f50*/  @!P0 PRMT R129, R0, 0x7610, R129 ;  /* 0x0000761000818816 */ /* 0x000ff00000000081 */
[----:B------:R-:W1:Y:S02]  /*5f60*/  @!UP0 LDCU UR38, c[0x0][0x880] ;  /* 0x00011000ff2687ac */ /* 0x000e640008000800 */
.L_x_116:
[----:B------:R-:W-:Y:S05]  /*5f70*/  @!P3 BRA `(.L_x_117) ;  /* 0x000000000020b947 */ /* 0x000fea0003800000 */
[----:B--2---:R-:W-:Y:S04]  /*5f80*/  ISETP.NE.U32.AND P0, PT, R116, RZ, PT ;  /* 0x000000ff7400720c */ /* 0x004fe80003f05070 */
[----:B------:R-:W-:Y:S11]  /*5f90*/  ISETP.NE.AND.EX P0, PT, R117, RZ, PT, P0 ;  /* 0x000000ff7500720c */ /* 0x000ff60003f05300 */
[----:B------:R-:W-:Y:S02]  /*5fa0*/  @!UPT UIADD3 URZ, UPT, UPT, URZ, URZ, URZ ;  /* 0x000000fffffff290 */ /* 0x000fe4000fffe0ff */
[----:B------:R-:W2:Y:S01]  /*5fb0*/  @P0 LDC.64 R4, c[0x0][0x8a8] ;  /* 0x00022a00ff040b82 */ /* 0x000ea20000000a00 */
[----:B------:R-:W-:Y:S04]  /*5fc0*/  @P0 IMAD R0, R118, UR36, RZ ;  /* 0x0000002476000c24 */ /* 0x000fe8000f8e02ff */
[----:B--2---:R-:W-:Y:S05]  /*5fd0*/  @P0 IMAD.WIDE R4, R0, 0x4, R4 ;  /* 0x0000000400040825 */ /* 0x004fea00078e0204 */
[----:B-----5:R3:W5:Y:S02]  /*5fe0*/  @P0 LDG.E R64, desc[UR44][R4.64] ;  /* 0x0000002c04400981 */ /* 0x020764000c1e1900 */
[----:B---3--:R-:W4:Y:S02]  /*5ff0*/  @!P0 LDC R64, c[0x0][0x8a0] ;  /* 0x00022800ff408b82 */ /* 0x008f240000000800 */
.L_x_117:
[----:B------:R-:W3:Y:S01]  /*6000*/  LDC.64 R4, c[0x0][0xb10] ;  /* 0x0002c400ff047b82 */ /* 0x000ee20000000a00 */
[----:B------:R-:W-:Y:S01]  /*6010*/  UISETP.NE.AND UP4, UPT, UR46, URZ, UPT ;  /* 0x000000ff2e00728c */ /* 0x000fe2000bf85270 */
[----:B-1----:R-:W-:Y:S01]  /*6020*/  @P2 FSETP.NEU.AND P1, PT, RZ, UR38, PT ;  /* 0x00000026ff002c0b */ /* 0x002fe2000bf2d000 */
[----:B------:R-:W-:Y:S01]  /*6030*/  UPLOP3.LUT UP0, UPT, UPT, UPT, UPT, 0x40, 0x4 ;  /* 0x000000000004789c */ /* 0x000fe20003f0e870 */
[----:B------:R-:W-:Y:S01]  /*6040*/  @P2 LOP3.LUT P0, RZ, R129, 0xff, RZ, 0xc0, !PT ;  /* 0x000000ff81ff2812 */ /* 0x000fe2000780c0ff */
[----:B------:R-:W-:Y:S03]  /*6050*/  VIADD R142, R142, 0x1 ;  /* 0x000000018e8e7836 */ /* 0x000fe60000000000 */
[----:B------:R-:W1:Y:S01]  /*6060*/  LDC.64 R6, c[0x0][0xb18] ;  /* 0x0002c600ff067b82 */ /* 0x000e620000000a00 */
[----:B------:R-:W-:Y:S02]  /*6070*/  LEA R141, R67, UR39, 0x3 ;  /* 0x00000027438d7c11 */ /* 0x000fe4000f8e18ff */
[----:B------:R-:W-:Y:S02]  /*6080*/  CS2R R78, SRZ ;  /* 0x00000000004e7805 */ /* 0x000fe4000001ff00 */
[----:B------:R-:W-:Y:S02]  /*6090*/  SHF.L.U32 R8, R137, 0x1f, RZ ;  /* 0x0000001f89087819 */ /* 0x000fe400000006ff */
[----:B------:R-:W-:Y:S02]  /*60a0*/  CS2R R76, SRZ ;  /* 0x00000000004c7805 */ /* 0x000fe4000001ff00 */
[----:B------:R-:W-:Y:S01]  /*60b0*/  @P6 SHF.R.U32.HI R134, RZ, 0x10, R13 ;  /* 0x00000010ff866819 */ /* 0x000fe2000001160d */
[----:B------:R-:W2:Y:S01]  /*60c0*/  @UP4 LDCU.64 UR4, c[0x0][0x888] ;  /* 0x00011100ff0447ac */ /* 0x000ea20008000a00 */
[----:B------:R-:W-:Y:S02]  /*60d0*/  CS2R R74, SRZ ;  /* 0x00000000004a7805 */ /* 0x000fe4000001ff00 */
[----:B------:R-:W-:Y:S02]  /*60e0*/  CS2R R72, SRZ ;  /* 0x0000000000487805 */ /* 0x000fe4000001ff00 */
[----:B------:R-:W-:Y:S02]  /*60f0*/  CS2R R70, SRZ ;  /* 0x0000000000467805 */ /* 0x000fe4000001ff00 */
[----:B------:R-:W-:Y:S01]  /*6100*/  CS2R R68, SRZ ;  /* 0x0000000000447805 */ /* 0x000fe2000001ff00 */
[----:B------:R-:W-:Y:S01]  /*6110*/  @UP4 UPLOP3.LUT UP0, UPT, UPT, UPT, UP3, 0x80, 0x8 ;  /* 0x000000000008489c */ /* 0x000fe20003f0f030 */
[----:B------:R-:W-:Y:S01]  /*6120*/  @P2 VOTEU.ANY UP1, P1 ;  /* 0x0000000000ff2886 */ /* 0x000fe20000820100 */
[----:B--2---:R-:W-:Y:S02]  /*6130*/  @UP4 UISETP.NE.U32.AND UP2, UPT, UR4, URZ, UPT ;  /* 0x000000ff0400428c */ /* 0x004fe4000bf45070 */
[----:B------:R-:W-:Y:S02]  /*6140*/  @UP4 USEL UR4, URZ, 0xffffffff, UP1 ;  /* 0xffffffffff044887 */ /* 0x000fe40008800000 */
[----:B------:R-:W-:Y:S01]  /*6150*/  @UP4 UISETP.NE.AND.EX UP2, UPT, UR5, URZ, UPT, UP2 ;  /* 0x000000ff0500428c */ /* 0x000fe2000bf45320 */
[----:B------:R-:W-:Y:S01]  /*6160*/  @P2 VOTEU.ANY UP1, P0 ;  /* 0x0000000000ff2886 */ /* 0x000fe20000020100 */
[----:B------:R-:W-:Y:S02]  /*6170*/  ISETP.NE.AND P0, PT, R61, 0x1, PT ;  /* 0x000000013d00780c */ /* 0x000fe40003f05270 */
[----:B------:R-:W-:Y:S04]  /*6180*/  @UP4 USEL UR5, URZ, 0xffffffff, UP2 ;  /* 0xffffffffff054887 */ /* 0x000fe80009000000 */
[----:B------:R-:W-:Y:S04]  /*6190*/  @UP0 USEL UR4, UR5, UR4, !UP1 ;  /* 0x0000000405040287 */ /* 0x000fe8000c800000 */
[----:B------:R-:W-:Y:S03]  /*61a0*/  @UP4 ULOP3.LUT UR4, UR4, 0x1, URZ, 0xc0, !UPT ;  /* 0x0000000104044892 */ /* 0x000fe6000f8ec0ff */
[----:B------:R-:W2:Y:S01]  /*61b0*/  @!P0 LDC R0, c[0x0][0xb20] ;  /* 0x0002c800ff008b82 */ /* 0x000ea20000000800 */
[----:B------:R-:W-:Y:S01]  /*61c0*/  UISETP.NE.U32.OR UP0, UPT, UR4, 0x1, !UP4 ;  /* 0x000000010400788c */ /* 0x000fe2000e705470 */
[----:B---3--:R-:W-:Y:S01]  /*61d0*/  @!P0 IMAD.HI.U32 R4, R65, R4, RZ ;  /* 0x0000000441048227 */ /* 0x008fe200078e00ff */
[----:B-1----:R-:W-:Y:S05]  /*61e0*/  @!P0 ISETP.NE.AND P1, PT, R6, 0x1, PT ;  /* 0x000000010600880c */ /* 0x002fea0003f25270 */
[----:B------:R-:W1:Y:S01]  /*61f0*/  @!P0 LDC R3, c[0x0][0xb0c] ;  /* 0x0002c300ff038b82 */ /* 0x000e620000000800 */
[----:B------:R-:W-:Y:S01]  /*6200*/  @!P0 IMAD.HI.U32 R7, R63, R7, RZ ;  /* 0x000000073f078227 */ /* 0x000fe200078e00ff */
[----:B------:R-:W-:Y:S02]  /*6210*/  PLOP3.LUT P3, PT, PT, PT, UP0, 0x80, 0x8 ;  /* 0x000000000008781c */ /* 0x000fe40003f6f008 */
[----:B------:R-:W-:Y:S11]  /*6220*/  @!P0 SHF.R.U32.HI R4, RZ, R5, R4 ;  /* 0x00000005ff048219 */ /* 0x000ff60000011604 */
[----:B------:R-:W-:Y:S04]  /*6230*/  @P3 SHF.L.U32 R9, R135, 0x1f, RZ ;  /* 0x0000001f87093819 */ /* 0x000fe800000006ff */
[----:B------:R-:W3:Y:S01]  /*6240*/  @P3 SYNCS.PHASECHK.TRANS64.TRYWAIT P5, [UR39+0x160], R9 ;  /* 0x00016009ff0035a7 */ /* 0x000ee200080a1127 */
[----:B--2---:R-:W-:Y:S02]  /*6250*/  @!P0 SHF.R.U32.HI R0, RZ, R0, R7 ;  /* 0x00000000ff008219 */ /* 0x004fe40000011607 */
[----:B-1----:R-:W-:Y:S02]  /*6260*/  @!P0 ISETP.NE.AND P2, PT, R3, 0x1, PT ;  /* 0x000000010300880c */ /* 0x002fe40003f45270 */
[----:B------:R-:W-:Y:S02]  /*6270*/  @!P0 SEL R5, R63, R0, !P1 ;  /* 0x000000003f058207 */ /* 0x000fe40004800000 */
[----:B------:R-:W-:Y:S05]  /*6280*/  @!P0 SEL R4, R65, R4, !P2 ;  /* 0x0000000441048207 */ /* 0x000fea0005000000 */
[----:B------:R-:W-:Y:S02]  /*6290*/  @!P0 IMAD.IADD R0, R5, 0x1, -R4 ;  /* 0x0000000105008824 */ /* 0x000fe400078e0a04 */
[----:B------:R-:W-:Y:S01]  /*62a0*/  @!P0 IMAD.IADD R4, R4, 0x1, -R5 ;  /* 0x0000000104048824 */ /* 0x000fe200078e0a05 */
[----:B------:R1:W2:Y:S01]  /*62b0*/  SYNCS.PHASECHK.TRANS64.TRYWAIT P4, [R141+URZ+0x1a0], R8 ;  /* 0x0001a0088d0075a7 */ /* 0x0002a200080811ff */
[----:B------:R-:W-:Y:S02]  /*62c0*/  @!P0 IMAD R65, R0, R3, R65 ;  /* 0x0000000300418224 */ /* 0x000fe400078e0241 */
[----:B------:R-:W-:Y:S01]  /*62d0*/  @!P0 IMAD R63, R4, R6, R63 ;  /* 0x00000006043f8224 */ /* 0x000fe200078e023f */
[----:B------:R-:W-:Y:S02]  /*62e0*/  PLOP3.LUT P0, PT, PT, PT, PT, 0x8, 0x80 ;  /* 0x000000000080781c */ /* 0x000fe40003f0e170 */
[----:B---3--:R-:W-:Y:S01]  /*62f0*/  @P3 PLOP3.LUT P0, PT, P5, PT, PT, 0x8, 0x80 ;  /* 0x000000000080381c */ /* 0x008fe20002f0e170 */
[----:B------:R-:W-:Y:S01]  /*6300*/  @!UPT UIADD3 URZ, UPT, UPT, URZ, URZ, URZ ;  /* 0x000000fffffff290 */ /* 0x000fe2000fffe0ff */
[----:B-1----:R-:W-:Y:S11]  /*6310*/  BRA.U !UP0, `(.L_x_118) ;  /* 0x0000000108947547 */ /* 0x002ff6000b800000 */
[----:B------:R-:W-:Y:S02]  /*6320*/  FSETP.NEU.AND P2, PT, RZ, UR38, PT ;  /* 0x00000026ff007c0b */ /* 0x000fe4000bf4d000 */
[----:B------:R-:W-:Y:S01]  /*6330*/  LOP3.LUT P1, RZ, R129, 0xff, RZ, 0xc0, !PT ;  /* 0x000000ff81ff7812 */ /* 0x000fe2000782c0ff */
[----:B------:R-:W-:Y:S01]  /*6340*/  @!UPT UIADD3 URZ, UPT, UPT, URZ, URZ, URZ ;  /* 0x000000fffffff290 */ /* 0x000fe2000fffe0ff */
[----:B------:R-:W-:Y:S11]  /*6350*/  @!P0 BRA `(.L_x_119) ;  /* 0x00000000000c8947 */ /* 0x000ff60003800000 */
[----:B------:R-:W-:Y:S04]  /*6360*/  SHF.L.U32 R3, R135, 0x1f, RZ ;  /* 0x0000001f87037819 */ /* 0x000fe800000006ff */
[----:B------:R-:W1:Y:S02]  /*6370*/  SYNCS.PHASECHK.TRANS64.TRYWAIT P0, [UR39+0x160], R3 ;  /* 0x00016003ff0075a7 */ /* 0x000e640008001127 */
[----:B-1----:R-:W-:Y:S05]  /*6380*/  @!P0 BRA `(.L_x_120) ;  /* 0x00000024006c8947 */ /* 0x002fea0003800000 */
.L_x_119:
[----:B------:R-:W-:Y:S01]  /*6390*/  UISETP.NE.U32.AND UP0, UPT, UR40, URZ, UPT ;  /* 0x000000ff2800728c */ /* 0x000fe2000bf05070 */
[----:B------:R-:W-:Y:S02]  /*63a0*/  CS2R R70, SRZ ;  /* 0x0000000000467805 */ /* 0x000fe4000001ff00 */
[----:B------:R-:W-:Y:S02]  /*63b0*/  CS2R R68, SRZ ;  /* 0x0000000000447805 */ /* 0x000fe4000001ff00 */
[----:B------:R-:W-:Y:S01]  /*63c0*/  CS2R R74, SRZ ;  /* 0x00000000004a7805 */ /* 0x000fe2000001ff00 */
[----:B------:R-:W-:Y:S01]  /*63d0*/  UISETP.NE.AND.EX UP0, UPT, UR41, URZ, UPT, UP0 ;  /* 0x000000ff2900728c */ /* 0x000fe2000bf05300 */
[----:B------:R-:W-:Y:S02]  /*63e0*/  CS2R R72, SRZ ;  /* 0x0000000000487805 */ /* 0x000fe4000001ff00 */
[----:B------:R-:W-:Y:S02]  /*63f0*/  CS2R R78, SRZ ;  /* 0x00000000004e7805 */ /* 0x000fe4000001ff00 */
[----:B------:R-:W-:Y:S01]  /*6400*/  CS2R R76, SRZ ;  /* 0x00000000004c7805 */ /* 0x000fe2000001ff00 */
[----:B------:R-:W-:Y:S01]  /*6410*/  USEL UR5, URZ, 0xffffffff, UP0 ;  /* 0xffffffffff057887 */ /* 0x000fe20008000000 */
[----:B------:R-:W-:Y:S01]  /*6420*/  LOP3.LUT R135, R135, 0x1, RZ, 0x3c, !PT ;  /* 0x0000000187877812 */ /* 0x000fe200078e3cff */
[----:B------:R-:W-:Y:S01]  /*6430*/  VOTEU.ANY UP1, P2 ;  /* 0x0000000000ff7886 */ /* 0x000fe20001020100 */
[----:B------:R-:W-:Y:S01]  /*6440*/  USEL UR4, URZ, 0xffffffff, UP1 ;  /* 0xffffffffff047887 */ /* 0x000fe20008800000 */
[----:B------:R-:W-:Y:S03]  /*6450*/  VOTEU.ANY UP0, P1 ;  /* 0x0000000000ff7886 */ /* 0x000fe60000800100 */
[----:B------:R-:W-:Y:S04]  /*6460*/  @UP3 USEL UR4, UR5, UR4, !UP0 ;  /* 0x0000000405043287 */ /* 0x000fe8000c000000 */
[----:B------:R-:W-:Y:S04]  /*6470*/  ULOP3.LUT UR4, UR4, 0x1, URZ, 0xc0, !UPT ;  /* 0x0000000104047892 */ /* 0x000fe8000f8ec0ff */
[----:B------:R-:W-:Y:S02]  /*6480*/  UISETP.NE.U32.AND UP0, UPT, UR4, 0x1, UPT ;  /* 0x000000010400788c */ /* 0x000fe4000bf05070 */
[----:B------:R-:W-:Y:S04]  /*6490*/  UIADD3 UR4, UPT, UPT, UR39, 0x168, URZ ;  /* 0x0000016827047890 */ /* 0x000fe8000fffe0ff */
[----:B------:R-:W-:Y:S01]  /*64a0*/  PLOP3.LUT P0, PT, PT, PT, UP0, 0x80, 0x8 ;  /* 0x000000000008781c */ /* 0x000fe20003f0f008 */
[----:B------:R-:W-:Y:S11]  /*64b0*/  UPRMT UR4, UR37, 0x654, UR4 ;  /* 0x0000065425047896 */ /* 0x000ff60008000004 */
[----:B------:R-:W-:Y:S01]  /*64c0*/  @!UPT UIADD3 URZ, UPT, UPT, URZ, URZ, URZ ;  /* 0x000000fffffff290 */ /* 0x000fe2000fffe0ff */
[----:B------:R3:W1:Y:S04]  /*64d0*/  @P0 LDS.128 R68, [R138+0x280] ;  /* 0x000280008a440984 */ /* 0x0006680000000c00 */
[----:B------:R3:W1:Y:S04]  /*64e0*/  @P0 LDS.128 R72, [R138+0xa80] ;  /* 0x000a80008a480984 */ /* 0x0006680000000c00 */
[----:B------:R3:W1:Y:S01]  /*64f0*/  @P0 LDS.128 R76, [R138+0x1280] ;  /* 0x001280008a4c0984 */ /* 0x0006620000000c00 */
[----:B------:R-:W-:Y:S01]  /*6500*/  @!PT LDS RZ, [RZ] ;  /* 0x00000000fffff984 */ /* 0x000fe20000000800 */
[----:B------:R-:W-:Y:S01]  /*6510*/  @!PT LDS RZ, [RZ] ;  /* 0x00000000fffff984 */ /* 0x000fe20000000800 */
[----:B------:R-:W-:Y:S01]  /*6520*/  @!PT LDS RZ, [RZ] ;  /* 0x00000000fffff984 */ /* 0x000fe20000000800 */
[----:B------:R-:W-:Y:S01]  /*6530*/  @!PT LDS RZ, [RZ] ;  /* 0x00000000fffff984 */ /* 0x000fe20000000800 */
[----:B------:R4:W-:Y:S06]  /*6540*/  MEMBAR.ALL.CTA ;  /* 0x0000000000007992 */ /* 0x0009ec0000008000 */
[----:B----4-:R-:W4:Y:S02]  /*6550*/  FENCE.VIEW.ASYNC.S ;  /* 0x00000000000073c6 */ /* 0x010f240000000000 */
[----:B----4-:R-:W-:Y:S01]  /*6560*/  SYNCS.ARRIVE.TRANS64.RED.A1T0 RZ, [UR4], RZ ;  /* 0x000000ffffff79a7 */ /* 0x010fe20008100404 */
.L_x_118:
[----:B------:R-:W-:Y:S05]  /*6570*/  IMAD R66, R67, 0x30, R2 ;  /* 0x0000003043427824 */ /* 0x000fea00078e0202 */
[----:B-1----:R-:W-:Y:S04]  /*6580*/  SHF.R.U32.HI R0, RZ, 0x15, R66 ;  /* 0x00000015ff007819 */ /* 0x002fe80000011642 */
[----:B------:R-:W-:Y:S01]  /*6590*/  LOP3.LUT P0, RZ, R0, 0x3, R133, 0x48, !PT ;  /* 0x0000000300ff7812 */ /* 0x000fe20007804885 */
[----:B------:R-:W-:Y:S01]  /*65a0*/  @!UPT UIADD3 URZ, UPT, UPT, URZ, URZ, URZ ;  /* 0x000000fffffff290 */ /* 0x000fe2000fffe0ff */
[----:B--2---:R-:W-:Y:S11]  /*65b0*/  @P4 BRA `(.L_x_121) ;  /* 0x0000000000084947 */ /* 0x004ff60003800000 */
[----:B------:R-:W1:Y:S02]  /*65c0*/  SYNCS.PHASECHK.TRANS64.TRYWAIT P1, [R141+URZ+0x1a0], R8 ;  /* 0x0001a0088d0075a7 */ /* 0x000e6400080211ff */
[----:B-1----:R-:W-:Y:S05]  /*65d0*/  @!P1 BRA `(.L_x_122) ;  /* 0x0000002000f09947 */ /* 0x002fea0003800000 */
.L_x_121:
[----:B------:R-:W-:Y:S05]  /*65e0*/  @!P0 BRA `(.L_x_123) ;  /* 0x0000000000408947 */ /* 0x000fea0003800000 */
[----:B------:R-:W2:Y:S01]  /*65f0*/  LDCU.64 UR8, c[0x4][0x68] ;  /* 0x01000d00ff0877ac */ /* 0x000ea20008000a00 */
[----:B------:R-:W-:Y:S01]  /*6600*/  MOV R15, 0x0 ;  /* 0x00000000000f7802 */ /* 0x000fe20000000f00 */
[----:B------:R-:W-:Y:S02]  /*6610*/  HFMA2 R12, -RZ, RZ, 0, 5.9604644775390625e-08 ;  /* 0x00000001ff0c7431 */ /* 0x000fe400000001ff */
[----:B-1----:R-:W-:Y:S02]  /*6620*/  IMAD.MOV.U32 R8, RZ, RZ, 0x192 ;  /* 0x00000192ff087424 */ /* 0x002fe400078e00ff */
[----:B------:R-:W-:Y:S01]  /*6630*/  IMAD.MOV.U32 R13, RZ, RZ, RZ ;  /* 0x000000ffff0d7224 */ /* 0x000fe200078e00ff */
[----:B------:R-:W1:Y:S01]  /*6640*/  LDCU.64 UR6, c[0x4][0x70] ;  /* 0x01000e00ff0677ac */ /* 0x000e620008000a00 */
[----:B------:R-:W3:Y:S01]  /*6650*/  LDC.64 R14, c[0x4][R15] ;  /* 0x010000000f0e7b82 */ /* 0x000ee20000000a00 */
[----:B------:R-:W4:Y:S01]  /*6660*/  LDCU.64 UR4, c[0x4][0x8] ;  /* 0x01000100ff0477ac */ /* 0x000f220008000a00 */
[----:B--2---:R-:W-:Y:S01]  /*6670*/  MOV R5, UR9 ;  /* 0x0000000900057c02 */ /* 0x004fe20008000f00 */
[----:B------:R-:W-:Y:S01]  /*6680*/  IMAD.U32 R4, RZ, RZ, UR8 ;  /* 0x00000008ff047e24 */ /* 0x000fe2000f8e00ff */
[----:B-1----:R-:W-:Y:S01]  /*6690*/  MOV R7, UR7 ;  /* 0x0000000700077c02 */ /* 0x002fe20008000f00 */
[----:B------:R-:W-:Y:S01]  /*66a0*/  IMAD.U32 R6, RZ, RZ, UR6 ;  /* 0x00000006ff067e24 */ /* 0x000fe2000f8e00ff */
[----:B----4-:R-:W-:Y:S01]  /*66b0*/  MOV R11, UR5 ;  /* 0x00000005000b7c02 */ /* 0x010fe20008000f00 */
[----:B------:R-:W-:Y:S02]  /*66c0*/  IMAD.U32 R10, RZ, RZ, UR4 ;  /* 0x00000004ff0a7e24 */ /* 0x000fe4000f8e00ff */
[----:B------:R-:W-:Y:S07]  /*66d0*/  LEPC R20, `(.L_x_123) ;  /* 0x000000001014794e */ /* 0x000fee0000000000 */
[----:B---3-5:R-:W-:Y:S05]  /*66e0*/  CALL.ABS.NOINC R14 ;  /* 0x000000000e007343 */ /* 0x028fea0003c00000 */
.L_x_123:
[----:B------:R-:W-:Y:S05]  /*66f0*/  WARPSYNC.ALL ;  /* 0x0000000000007948 */ /* 0x000fea0003800000 */
[C---:B------:R-:W-:Y:S01]  /*6700*/  R2UR UR4, R66.reuse ;  /* 0x00000000420472ca */ /* 0x040fe200000e0000 */
[----:B------:R-:W-:Y:S05]  /*6710*/  VIADD R0, R66, 0x10 ;  /* 0x0000001042007836 */ /* 0x000fea0000000000 */
[----:B------:R-:W-:Y:S04]  /*6720*/  SHF.R.U32.HI R0, RZ, 0x15, R0 ;  /* 0x00000015ff007819 */ /* 0x000fe80000011600 */
[----:B------:R-:W-:Y:S03]  /*6730*/  LOP3.LUT P0, RZ, R0, 0x3, R133, 0x48, !PT ;  /* 0x0000000300ff7812 */ /* 0x000fe60007804885 */
[----:B------:R-:W2:Y:S10]  /*6740*/  LDTM.x16 R40, tmem[UR4] ;  /* 0x00000004002879ee */ /* 0x000eb40008240000 */
[----:B--2---:R-:W-:Y:S05]  /*6750*/  @!P0 BRA `(.L_x_124) ;  /* 0x0000000000408947 */ /* 0x004fea0003800000 */
        /* <DEDUP_REMOVED lines=16> */
.L_x_124:
[----:B------:R-:W-:Y:S05]  /*6860*/  WARPSYNC.ALL ;  /* 0x0000000000007948 */ /* 0x000fea0003800000 */
[C---:B------:R-:W-:Y:S01]  /*6870*/  R2UR UR4, R66.reuse ;  /* 0x00000000420472ca */ /* 0x040fe200000e0000 */
[----:B------:R-:W-:Y:S05]  /*6880*/  VIADD R0, R66, 0x20 ;  /* 0x0000002042007836 */ /* 0x000fea0000000000 */
[----:B------:R-:W-:Y:S04]  /*6890*/  SHF.R.U32.HI R0, RZ, 0x15, R0 ;  /* 0x00000015ff007819 */ /* 0x000fe80000011600 */
[----:B------:R-:W-:Y:S03]  /*68a0*/  LOP3.LUT P0, RZ, R0, 0x3, R133, 0x48, !PT ;  /* 0x0000000300ff7812 */ /* 0x000fe60007804885 */
[----:B------:R-:W2:Y:S10]  /*68b0*/  LDTM.x16 R24, tmem[UR4+0x10] ;  /* 0x00001004001879ee */ /* 0x000eb40008240000 */
        /* <DEDUP_REMOVED lines=17> */
.L_x_125:
[----:B------:R-:W-:Y:S01]  /*69d0*/  ISETP.NE.AND P0, PT, R139, RZ, PT ;  /* 0x000000ff8b00720c */ /* 0x000fe20003f05270 */
[----:B------:R-:W-:Y:S05]  /*69e0*/  WARPSYNC.ALL ;  /* 0x0000000000007948 */ /* 0x000fea0003800000 */
[----:B------:R-:W-:Y:S01]  /*69f0*/  R2UR UR4, R66 ;  /* 0x00000000420472ca */ /* 0x000fe200000e0000 */
[C---:B----45:R-:W-:Y:S01]  /*6a00*/  FMUL R40, R64.reuse, R40 ;  /* 0x0000002840287220 */ /* 0x070fe20000400000 */
[-C--:B------:R-:W-:Y:S01]  /*6a10*/  F2FP.F16.E4M3.UNPACK_B R91, R68.reuse ;  /* 0x00000044ff5b723e */ /* 0x080fe200020006ff */
[C---:B------:R-:W-:Y:S01]  /*6a20*/  FMUL R41, R64.reuse, R41 ;  /* 0x0000002940297220 */ /* 0x040fe20000400000 */
[----:B------:R-:W-:Y:S01]  /*6a30*/  F2FP.F16.E4M3.UNPACK_B R89, R68.H1 ;  /* 0x00000044ff59723e */ /* 0x000fe200030006ff */
[C---:B------:R-:W-:Y:S01]  /*6a40*/  FMUL R44, R64.reuse, R44 ;  /* 0x0000002c402c7220 */ /* 0x040fe20000400000 */
[-C--:B------:R-:W-:Y:S01]  /*6a50*/  F2FP.F16.E4M3.UNPACK_B R87, R69.reuse ;  /* 0x00000045ff57723e */ /* 0x080fe200020006ff */
[--C-:B------:R-:W-:Y:S01]  /*6a60*/  HADD2.F32 R68, -RZ, R91.reuse.H1_H1 ;  /* 0x3000005bff447230 */ /* 0x100fe20000004100 */
[----:B------:R-:W-:Y:S01]  /*6a70*/  F2FP.F16.E4M3.UNPACK_B R85, R69.H1 ;  /* 0x00000045ff55723e */ /* 0x000fe200030006ff */
[----:B------:R-:W-:Y:S01]  /*6a80*/  HADD2.F32 R69, -RZ, R91.H0_H0 ;  /* 0x2000005bff457230 */ /* 0x000fe20000004100 */
[----:B------:R-:W-:Y:S01]  /*6a90*/  F2FP.F16.E4M3.UNPACK_B R80, R71 ;  /* 0x00000047ff50723e */ /* 0x000fe200020006ff */
[----:B------:R-:W-:Y:S01]  /*6aa0*/  FMUL R45, R64, R45 ;  /* 0x0000002d402d7220 */ /* 0x000fe20000400000 */
[----:B------:R-:W-:Y:S01]  /*6ab0*/  F2FP.F16.E4M3.UNPACK_B R82, R71.H1 ;  /* 0x00000047ff52723e */ /* 0x000fe200030006ff */
[--C-:B------:R-:W-:Y:S01]  /*6ac0*/  HADD2.F32 R71, -RZ, R89.reuse.H0_H0 ;  /* 0x20000059ff477230 */ /* 0x100fe20000004100 */
[-C--:B------:R-:W-:Y:S01]  /*6ad0*/  F2FP.F16.E4M3.UNPACK_B R83, R70.reuse ;  /* 0x00000046ff53723e */ /* 0x080fe200020006ff */
[----:B-1----:R-:W1:Y:S01]  /*6ae0*/  LDTM.x16 R4, tmem[UR4+0x20] ;  /* 0x00002004000479ee */ /* 0x002e620008240000 */
[----:B------:R-:W-:Y:S01]  /*6af0*/  F2FP.F16.E4M3.UNPACK_B R81, R70.H1 ;  /* 0x00000046ff51723e */ /* 0x000fe200030006ff */
[----:B------:R-:W-:Y:S01]  /*6b00*/  NOP ;  /* 0x0000000000007918 */ /* 0x000fe20000000000 */
[----:B------:R-:W-:Y:S01]  /*6b10*/  FFMA R40, R69, UR38, R40 ;  /* 0x0000002645287c23 */ /* 0x000fe20008000028 */
[----:B------:R-:W-:Y:S01]  /*6b20*/  FFMA R41, R68, UR38, R41 ;  /* 0x0000002644297c23 */ /* 0x000fe20008000029 */
[----:B------:R-:W-:Y:S01]  /*6b30*/  IADD3 R141, PT, PT, R141, 0x1c0, RZ ;  /* 0x000001c08d8d7810 */ /* 0x000fe20007ffe0ff */
[C---:B------:R-:W-:Y:S01]  /*6b40*/  FMUL R48, R64.reuse, R48 ;  /* 0x0000003040307220 */ /* 0x040fe20000400000 */
[----:B------:R-:W-:Y:S02]  /*6b50*/  HADD2.F32 R70, -RZ, R89.H1_H1 ;  /* 0x30000059ff467230 */ /* 0x000fe40000004100 */
[C---:B------:R-:W-:Y:S01]  /*6b60*/  FMUL R49, R64.reuse, R49 ;  /* 0x0000003140317220 */ /* 0x040fe20000400000 */
[----:B------:R-:W-:Y:S01]  /*6b70*/  LOP3.LUT R141, R141, 0xfefffff8, RZ, 0xc0, !PT ;  /* 0xfefffff88d8d7812 */ /* 0x000fe200078ec0ff */
[C---:B------:R-:W-:Y:S01]  /*6b80*/  FMUL R52, R64.reuse, R52 ;  /* 0x0000003440347220 */ /* 0x040fe20000400000 */
[-C--:B------:R-:W-:Y:S01]  /*6b90*/  F2FP.F16.E4M3.UNPACK_B R88, R73.reuse ;  /* 0x00000049ff58723e */ /* 0x080fe200020006ff */
[C---:B------:R-:W-:Y:S01]  /*6ba0*/  FMUL R42, R64.reuse, R42 ;  /* 0x0000002a402a7220 */ /* 0x040fe20000400000 */
[----:B------:R-:W-:Y:S01]  /*6bb0*/  F2FP.F16.E4M3.UNPACK_B R90, R73.H1 ;  /* 0x00000049ff5a723e */ /* 0x000fe200030006ff */
[--C-:B------:R-:W-:Y:S01]  /*6bc0*/  HADD2.F32 R73, -RZ, R87.reuse.H0_H0 ;  /* 0x20000057ff497230 */ /* 0x100fe20000004100 */
[----:B-1----:R1:W-:Y:S01]  /*6bd0*/  SYNCS.ARRIVE.TRANS64.RED.A1T0 RZ, [R141+URZ], RZ ;  /* 0x000000ff8dff79a7 */ /* 0x0023e200081004ff */
[----:B------:R-:W-:Y:S01]  /*6be0*/  FFMA R42, R71, UR38, R42 ;  /* 0x00000026472a7c23 */ /* 0x000fe2000800002a */
[--C-:B------:R-:W-:Y:S02]  /*6bf0*/  HADD2.F32 R89, -RZ, R88.reuse.H0_H0 ;  /* 0x20000058ff597230 */ /* 0x100fe40000004100 */
[C---:B------:R-:W-:Y:S01]  /*6c00*/  FMUL R53, R64.reuse, R53 ;  /* 0x0000003540357220 */ /* 0x040fe20000400000 */
[C---:B------:R-:W-:Y:S01]  /*6c10*/  FMUL R0, R64.reuse, R24 ;  /* 0x0000001840007220 */ /* 0x040fe20000400000 */
[----:B------:R-:W-:Y:S02]  /*6c20*/  HADD2.F32 R88, -RZ, R88.H1_H1 ;  /* 0x30000058ff587230 */ /* 0x000fe40000004100 */
[C---:B------:R-:W-:Y:S01]  /*6c30*/  FMUL R3, R64.reuse, R25 ;  /* 0x0000001940037220 */ /* 0x040fe20000400000 */
[C---:B------:R-:W-:Y:S01]  /*6c40*/  FMUL R22, R64.reuse, R28 ;  /* 0x0000001c40167220 */ /* 0x040fe20000400000 */
[--C-:B------:R-:W-:Y:S02]  /*6c50*/  HADD2.F32 R91, -RZ, R90.reuse.H0_H0 ;  /* 0x2000005aff5b7230 */ /* 0x100fe40000004100 */
[C---:B------:R-:W-:Y:S01]  /*6c60*/  FMUL R23, R64.reuse, R29 ;  /* 0x0000001d40177220 */ /* 0x040fe20000400000 */
[C---:B------:R-:W-:Y:S01]  /*6c70*/  FMUL R4, R64.reuse, R4 ;  /* 0x0000000440047220 */ /* 0x040fe20000400000 */
[----:B------:R-:W-:Y:S02]  /*6c80*/  HADD2.F32 R90, -RZ, R90.H1_H1 ;  /* 0x3000005aff5a7230 */ /* 0x000fe40000004100 */
[C---:B------:R-:W-:Y:S01]  /*6c90*/  FMUL R5, R64.reuse, R5 ;  /* 0x0000000540057220 */ /* 0x040fe20000400000 */
[C---:B------:R-:W-:Y:S01]  /*6ca0*/  FMUL R8, R64.reuse, R8 ;  /* 0x0000000840087220 */ /* 0x040fe20000400000 */
[-C--:B------:R-:W-:Y:S01]  /*6cb0*/  F2FP.F16.E4M3.UNPACK_B R84, R72.reuse ;  /* 0x00000048ff54723e */ /* 0x080fe200020006ff */
[----:B------:R-:W-:Y:S01]  /*6cc0*/  FMUL R43, R64, R43 ;  /* 0x0000002b402b7220 */ /* 0x000fe20000400000 */
[----:B------:R-:W-:Y:S01]  /*6cd0*/  F2FP.F16.E4M3.UNPACK_B R86, R72.H1 ;  /* 0x00000048ff56723e */ /* 0x000fe200030006ff */
[----:B------:R-:W-:Y:S01]  /*6ce0*/  HADD2.F32 R72, -RZ, R87.H1_H1 ;  /* 0x30000057ff487230 */ /* 0x000fe20000004100 */
[-C--:B------:R-:W-:Y:S01]  /*6cf0*/  F2FP.F16.E4M3.UNPACK_B R96, R75.reuse ;  /* 0x0000004bff60723e */ /* 0x080fe200020006ff */
[----:B------:R-:W-:Y:S01]  /*6d00*/  FFMA R43, R70, UR38, R43 ;  /* 0x00000026462b7c23 */ /* 0x000fe2000800002b */
[----:B------:R-:W-:Y:S01]  /*6d10*/  F2FP.F16.E4M3.UNPACK_B R98, R75.H1 ;  /* 0x0000004bff62723e */ /* 0x000fe200030006ff */
[--C-:B------:R-:W-:Y:S01]  /*6d20*/  HADD2.F32 R75, -RZ, R85.reuse.H0_H0 ;  /* 0x20000055ff4b7230 */ /* 0x100fe20000004100 */
[-C--:B------:R-:W-:Y:S01]  /*6d30*/  F2FP.F16.E4M3.UNPACK_B R92, R74.reuse ;  /* 0x0000004aff5c723e */ /* 0x080fe200020006ff */
[----:B------:R-:W-:Y:S01]  /*6d40*/  FFMA R44, R73, UR38, R44 ;  /* 0x00000026492c7c23 */ /* 0x000fe2000800002c */
[----:B------:R-:W-:Y:S01]  /*6d50*/  F2FP.F16.E4M3.UNPACK_B R94, R74.H1 ;  /* 0x0000004aff5e723e */ /* 0x000fe200030006ff */
[----:B------:R-:W-:Y:S01]  /*6d60*/  FFMA R45, R72, UR38, R45 ;  /* 0x00000026482d7c23 */ /* 0x000fe2000800002d */
[----:B------:R-:W-:Y:S01]  /*6d70*/  HADD2.F32 R74, -RZ, R85.H1_H1 ;  /* 0x30000055ff4a7230 */ /* 0x000fe20000004100 */
[----:B------:R-:W-:Y:S01]  /*6d80*/  F2FP.SATFINITE.E4M3.F32.PACK_AB_MERGE_C R124, R43, R42, RZ ;  /* 0x0000002a2b7c723e */ /* 0x000fe200048070ff */
[--C-:B------:R-:W-:Y:S02]  /*6d90*/  HADD2.F32 R85, -RZ, R84.reuse.H0_H0 ;  /* 0x20000054ff557230 */ /* 0x100fe40000004100 */
[C---:B------:R-:W-:Y:S01]  /*6da0*/  FMUL R9, R64.reuse, R9 ;  /* 0x0000000940097220 */ /* 0x040fe20000400000 */
[----:B------:R-:W-:Y:S01]  /*6db0*/  HADD2.F32 R84, -RZ, R84.H1_H1 ;  /* 0x30000054ff547230 */ /* 0x000fe20000004100 */
[----:B------:R-:W-:Y:S01]  /*6dc0*/  F2FP.SATFINITE.E4M3.F32.PACK_AB_MERGE_C R124, R41, R40, R124 ;  /* 0x00000028297c723e */ /* 0x000fe2000480707c */
[--C-:B------:R-:W-:Y:S02]  /*6dd0*/  HADD2.F32 R93, -RZ, R92.reuse.H0_H0 ;  /* 0x2000005cff5d7230 */ /* 0x100fe40000004100 */
[C---:B------:R-:W-:Y:S01]  /*6de0*/  FMUL R12, R64.reuse, R12 ;  /* 0x0000000c400c7220 */ /* 0x040fe20000400000 */
[----:B------:R-:W-:Y:S02]  /*6df0*/  HADD2.F32 R92, -RZ, R92.H1_H1 ;  /* 0x3000005cff5c7230 */ /* 0x000fe40000004100 */
[C---:B------:R-:W-:Y:S01]  /*6e00*/  FMUL R13, R64.reuse, R13 ;  /* 0x0000000d400d7220 */ /* 0x040fe20000400000 */
[--C-:B------:R-:W-:Y:S02]  /*6e10*/  HADD2.F32 R97, -RZ, R96.reuse.H0_H0 ;  /* 0x20000060ff617230 */ /* 0x100fe40000004100 */
[C---:B------:R-:W-:Y:S01]  /*6e20*/  FMUL R16, R64.reuse, R16 ;  /* 0x0000001040107220 */ /* 0x040fe20000400000 */
[----:B------:R-:W-:Y:S02]  /*6e30*/  HADD2.F32 R96, -RZ, R96.H1_H1 ;  /* 0x30000060ff607230 */ /* 0x000fe40000004100 */
[C---:B------:R-:W-:Y:S01]  /*6e40*/  FMUL R17, R64.reuse, R17 ;  /* 0x0000001140117220 */ /* 0x040fe20000400000 */
[-C--:B------:R-:W-:Y:S01]  /*6e50*/  F2FP.F16.E4M3.UNPACK_B R104, R77.reuse ;  /* 0x0000004dff68723e */ /* 0x080fe200020006ff */
[C---:B------:R-:W-:Y:S01]  /*6e60*/  FMUL R46, R64.reuse, R46 ;  /* 0x0000002e402e7220 */ /* 0x040fe20000400000 */
[----:B------:R-:W-:Y:S01]  /*6e70*/  F2FP.F16.E4M3.UNPACK_B R106, R77.H1 ;  /* 0x0000004dff6a723e */ /* 0x000fe200030006ff */
[--C-:B------:R-:W-:Y:S01]  /*6e80*/  HADD2.F32 R77, -RZ, R83.reuse.H0_H0 ;  /* 0x20000053ff4d7230 */ /* 0x100fe20000004100 */
[-C--:B------:R-:W-:Y:S01]  /*6e90*/  F2FP.F16.E4M3.UNPACK_B R100, R76.reuse ;  /* 0x0000004cff64723e */ /* 0x080fe200020006ff */
[----:B------:R-:W-:Y:S01]  /*6ea0*/  FFMA R46, R75, UR38, R46 ;  /* 0x000000264b2e7c23 */ /* 0x000fe2000800002e */
[----:B------:R-:W-:Y:S01]  /*6eb0*/  HADD2.F32 R105, -RZ, R104.H0_H0 ;  /* 0x20000068ff697230 */ /* 0x000fe20000004100 */
[----:B------:R-:W-:Y:S01]  /*6ec0*/  F2FP.F16.E4M3.UNPACK_B R102, R76.H1 ;  /* 0x0000004cff66723e */ /* 0x000fe200030006ff */
[----:B------:R-:W-:Y:S02]  /*6ed0*/  HADD2.F32 R76, -RZ, R83.H1_H1 ;  /* 0x30000053ff4c7230 */ /* 0x000fe40000004100 */
[----:B------:R-:W-:Y:S01]  /*6ee0*/  FMUL R47, R64, R47 ;  /* 0x0000002f402f7220 */ /* 0x000fe20000400000 */
[-C--:B------:R-:W-:Y:S01]  /*6ef0*/  F2FP.F16.E4M3.UNPACK_B R112, R79.reuse ;  /* 0x0000004fff70723e */ /* 0x080fe200020006ff */
[--C-:B------:R-:W-:Y:S01]  /*6f00*/  HADD2.F32 R101, -RZ, R100.reuse.H0_H0 ;  /* 0x20000064ff657230 */ /* 0x100fe20000004100 */
[----:B------:R-:W-:Y:S01]  /*6f10*/  F2FP.F16.E4M3.UNPACK_B R114, R79.H1 ;  /* 0x0000004fff72723e */ /* 0x000fe200030006ff */
[--C-:B------:R-:W-:Y:S01]  /*6f20*/  HADD2.F32 R79, -RZ, R81.reuse.H0_H0 ;  /* 0x20000051ff4f7230 */ /* 0x100fe20000004100 */
[-C--:B------:R-:W-:Y:S01]  /*6f30*/  F2FP.F16.E4M3.UNPACK_B R108, R78.reuse ;  /* 0x0000004eff6c723e */ /* 0x080fe200020006ff */
[----:B------:R-:W-:Y:S01]  /*6f40*/  FFMA R47, R74, UR38, R47 ;  /* 0x000000264a2f7c23 */ /* 0x000fe2000800002f */
[----:B------:R-:W-:Y:S01]  /*6f50*/  F2FP.F16.E4M3.UNPACK_B R110, R78.H1 ;  /* 0x0000004eff6e723e */ /* 0x000fe200030006ff */
[----:B------:R-:W-:Y:S01]  /*6f60*/  FFMA R48, R77, UR38, R48 ;  /* 0x000000264d307c23 */ /* 0x000fe20008000030 */
[----:B------:R-:W-:Y:S01]  /*6f70*/  FFMA R49, R76, UR38, R49 ;  /* 0x000000264c317c23 */ /* 0x000fe20008000031 */
[----:B------:R-:W-:Y:S01]  /*6f80*/  HADD2.F32 R100, -RZ, R100.H1_H1 ;  /* 0x30000064ff647230 */ /* 0x000fe20000004100 */
[----:B------:R-:W-:Y:S01]  /*6f90*/  F2FP.SATFINITE.E4M3.F32.PACK_AB_MERGE_C R125, R47, R46, RZ ;  /* 0x0000002e2f7d723e */ /* 0x000fe200048070ff */
[----:B------:R-:W-:Y:S02]  /*6fa0*/  HADD2.F32 R104, -RZ, R104.H1_H1 ;  /* 0x30000068ff687230 */ /* 0x000fe40000004100 */
[C---:B------:R-:W-:Y:S01]  /*6fb0*/  FMUL R50, R64.reuse, R50 ;  /* 0x0000003240327220 */ /* 0x040fe20000400000 */
[----:B------:R-:W-:Y:S01]  /*6fc0*/  HADD2.F32 R78, -RZ, R81.H1_H1 ;  /* 0x30000051ff4e7230 */ /* 0x000fe20000004100 */
[----:B------:R-:W-:Y:S01]  /*6fd0*/  F2FP.SATFINITE.E4M3.F32.PACK_AB_MERGE_C R125, R45, R44, R125 ;  /* 0x0000002c2d7d723e */ /* 0x000fe2000480707d */
[--C-:B------:R-:W-:Y:S02]  /*6fe0*/  HADD2.F32 R81, -RZ, R80.reuse.H0_H0 ;  /* 0x20000050ff517230 */ /* 0x100fe40000004100 */
[----:B------:R-:W-:Y:S01]  /*6ff0*/  FFMA R50, R79, UR38, R50 ;  /* 0x000000264f327c23 */ /* 0x000fe20008000032 */
[----:B------:R-:W-:Y:S02]  /*7000*/  HADD2.F32 R80, -RZ, R80.H1_H1 ;  /* 0x30000050ff507230 */ /* 0x000fe40000004100 */
[C---:B------:R-:W-:Y:S01]  /*7010*/  FMUL R51, R64.reuse, R51 ;  /* 0x0000003340337220 */ /* 0x040fe20000400000 */
[--C-:B------:R-:W-:Y:S02]  /*7020*/  HADD2.F32 R83, -RZ, R82.reuse.H0_H0 ;  /* 0x20000052ff537230 */ /* 0x100fe40000004100 */
[----:B------:R-:W-:Y:S01]  /*7030*/  FMUL R54, R64, R54 ;  /* 0x0000003640367220 */ /* 0x000fe20000400000 */
[----:B------:R-:W-:Y:S02]  /*7040*/  HADD2.F32 R82, -RZ, R82.H1_H1 ;  /* 0x30000052ff527230 */ /* 0x000fe40000004100 */
[----:B------:R-:W-:Y:S01]  /*7050*/  FFMA R51, R78, UR38, R51 ;  /* 0x000000264e337c23 */ /* 0x000fe20008000033 */
[----:B------:R-:W-:Y:S01]  /*7060*/  FFMA R52, R81, UR38, R52 ;  /* 0x0000002651347c23 */ /* 0x000fe20008000034 */
[----:B------:R-:W-:Y:S01]  /*7070*/  FFMA R53, R80, UR38, R53 ;  /* 0x0000002650357c23 */ /* 0x000fe20008000035 */
[----:B------:R-:W-:Y:S01]  /*7080*/  FFMA R54, R83, UR38, R54 ;  /* 0x0000002653367c23 */ /* 0x000fe20008000036 */
[--C-:B------:R-:W-:Y:S01]  /*7090*/  HADD2.F32 R109, -RZ, R108.reuse.H0_H0 ;  /* 0x2000006cff6d7230 */ /* 0x100fe20000004100 */
[----:B------:R-:W-:Y:S01]  /*70a0*/  F2FP.SATFINITE.E4M3.F32.PACK_AB_MERGE_C R126, R51, R50, RZ ;  /* 0x00000032337e723e */ /* 0x000fe200048070ff */
[----:B------:R-:W-:Y:S02]  /*70b0*/  HADD2.F32 R108, -RZ, R108.H1_H1 ;  /* 0x3000006cff6c7230 */ /* 0x000fe40000004100 */
[----:B------:R-:W-:Y:S01]  /*70c0*/  FMUL R55, R64, R55 ;  /* 0x0000003740377220 */ /* 0x000fe20000400000 */
[----:B------:R-:W-:Y:S01]  /*70d0*/  HADD2.F32 R87, -RZ, R86.H0_H0 ;  /* 0x20000056ff577230 */ /* 0x000fe20000004100 */
[----:B------:R-:W-:Y:S01]  /*70e0*/  F2FP.SATFINITE.E4M3.F32.PACK_AB_MERGE_C R126, R49, R48, R126 ;  /* 0x00000030317e723e */ /* 0x000fe2000480707e */
[--C-:B------:R-:W-:Y:S02]  /*70f0*/  HADD2.F32 R113, -RZ, R112.reuse.H0_H0 ;  /* 0x20000070ff717230 */ /* 0x100fe40000004100 */
[----:B------:R-:W-:Y:S01]  /*7100*/  FFMA R55, R82, UR38, R55 ;  /* 0x0000002652377c23 */ /* 0x000fe20008000037 */
[----:B------:R-:W-:Y:S01]  /*7110*/  FFMA R0, R85, UR38, R0 ;  /* 0x0000002655007c23 */ /* 0x000fe20008000000 */
[----:B------:R-:W-:Y:S01]  /*7120*/  FFMA R3, R84, UR38, R3 ;  /* 0x0000002654037c23 */ /* 0x000fe20008000003 */
[----:B------:R-:W-:Y:S02]  /*7130*/  HADD2.F32 R112, -RZ, R112.H1_H1 ;  /* 0x30000070ff707230 */ /* 0x000fe40000004100 */
[C---:B------:R-:W-:Y:S01]  /*7140*/  FMUL R20, R64.reuse, R26 ;  /* 0x0000001a40147220 */ /* 0x040fe20000400000 */
[----:B------:R-:W-:Y:S01]  /*7150*/  HADD2.F32 R86, -RZ, R86.H1_H1 ;  /* 0x30000056ff567230 */ /* 0x000fe20000004100 */
[----:B------:R-:W-:Y:S01]  /*7160*/  F2FP.SATFINITE.E4M3.F32.PACK_AB_MERGE_C R127, R55, R54, RZ ;  /* 0x00000036377f723e */ /* 0x000fe200048070ff */
[C---:B------:R-:W-:Y:S01]  /*7170*/  FMUL R26, R64.reuse, R32 ;  /* 0x00000020401a7220 */ /* 0x040fe20000400000 */
[----:B------:R-:W-:Y:S01]  /*7180*/  FFMA R20, R87, UR38, R20 ;  /* 0x0000002657147c23 */ /* 0x000fe20008000014 */
[C---:B------:R-:W-:Y:S01]  /*7190*/  FMUL R21, R64.reuse, R27 ;  /* 0x0000001b40157220 */ /* 0x040fe20000400000 */
[----:B------:R-:W-:Y:S01]  /*71a0*/  F2FP.SATFINITE.E4M3.F32.PACK_AB_MERGE_C R127, R53, R52, R127 ;  /* 0x00000034357f723e */ /* 0x000fe2000480707f */
[C---:B------:R-:W-:Y:S01]  /*71b0*/  FMUL R27, R64.reuse, R33 ;  /* 0x00000021401b7220 */ /* 0x040fe20000400000 */
[----:B------:R-:W-:Y:S01]  /*71c0*/  FMUL R24, R64, R30 ;  /* 0x0000001e40187220 */ /* 0x000fe20000400000 */
[----:B------:R-:W-:Y:S01]  /*71d0*/  FFMA R21, R86, UR38, R21 ;  /* 0x0000002656157c23 */ /* 0x000fe20008000015 */
[----:B------:R-:W-:Y:S01]  /*71e0*/  FFMA R22, R89, UR38, R22 ;  /* 0x0000002659167c23 */ /* 0x000fe20008000016 */
[----:B------:R2:W-:Y:S01]  /*71f0*/  STS.128 [R138+0x1a80], R124 ;  /* 0x001a807c8a007388 */ /* 0x0005e20000000c00 */
[----:B------:R-:W-:Y:S01]  /*7200*/  FFMA R23, R88, UR38, R23 ;  /* 0x0000002658177c23 */ /* 0x000fe20008000017 */
[----:B------:R-:W-:Y:S01]  /*7210*/  FFMA R24, R91, UR38, R24 ;  /* 0x000000265b187c23 */ /* 0x000fe20008000018 */
[----:B------:R-:W-:Y:S01]  /*7220*/  F2FP.SATFINITE.E4M3.F32.PACK_AB_MERGE_C R144, R21, R20, RZ ;  /* 0x000000141590723e */ /* 0x000fe200048070ff */
[C---:B------:R-:W-:Y:S01]  /*7230*/  FMUL R30, R64.reuse, R36 ;  /* 0x00000024401e7220 */ /* 0x040fe20000400000 */
[C---:B------:R-:W-:Y:S01]  /*7240*/  FMUL R25, R64.reuse, R31 ;  /* 0x0000001f40197220 */ /* 0x040fe20000400000 */
[--C-:B------:R-:W-:Y:S01]  /*7250*/  HADD2.F32 R95, -RZ, R94.reuse.H0_H0 ;  /* 0x2000005eff5f7230 */ /* 0x100fe20000004100 */
[----:B------:R-:W-:Y:S01]  /*7260*/  F2FP.SATFINITE.E4M3.F32.PACK_AB_MERGE_C R144, R3, R0, R144 ;  /* 0x000000000390723e */ /* 0x000fe20004807090 */
[----:B------:R-:W-:Y:S01]  /*7270*/  FMUL R31, R64, R37 ;  /* 0x00000025401f7220 */ /* 0x000fe20000400000 */
[----:B------:R-:W-:Y:S01]  /*7280*/  FFMA R25, R90, UR38, R25 ;  /* 0x000000265a197c23 */ /* 0x000fe20008000019 */
[----:B------:R-:W-:Y:S01]  /*7290*/  FFMA R26, R93, UR38, R26 ;  /* 0x000000265d1a7c23 */ /* 0x000fe2000800001a */
[----:B------:R-:W-:Y:S01]  /*72a0*/  FFMA R27, R92, UR38, R27 ;  /* 0x000000265c1b7c23 */ /* 0x000fe2000800001b */
[C---:B------:R-:W-:Y:S01]  /*72b0*/  FMUL R28, R64.reuse, R34 ;  /* 0x00000022401c7220 */ /* 0x040fe20000400000 */
[----:B------:R-:W-:Y:S01]  /*72c0*/  HADD2.F32 R94, -RZ, R94.H1_H1 ;  /* 0x3000005eff5e7230 */ /* 0x000fe20000004100 */
[----:B------:R-:W-:Y:S01]  /*72d0*/  F2FP.SATFINITE.E4M3.F32.PACK_AB_MERGE_C R145, R25, R24, RZ ;  /* 0x000000181991723e */ /* 0x000fe200048070ff */
[----:B------:R-:W-:Y:S01]  /*72e0*/  FMUL R29, R64, R35 ;  /* 0x00000023401d7220 */ /* 0x000fe20000400000 */
[--C-:B------:R-:W-:Y:S02]  /*72f0*/  HADD2.F32 R99, -RZ, R98.reuse.H0_H0 ;  /* 0x20000062ff637230 */ /* 0x100fe40000004100 */
[----:B------:R-:W-:Y:S01]  /*7300*/  FFMA R28, R95, UR38, R28 ;  /* 0x000000265f1c7c23 */ /* 0x000fe2000800001c */
[----:B------:R-:W-:Y:S01]  /*7310*/  F2FP.SATFINITE.E4M3.F32.PACK_AB_MERGE_C R145, R23, R22, R145 ;  /* 0x000000161791723e */ /* 0x000fe20004807091 */
[----:B------:R-:W-:Y:S01]  /*7320*/  FFMA R29, R94, UR38, R29 ;  /* 0x000000265e1d7c23 */ /* 0x000fe2000800001d */
[----:B------:R-:W-:Y:S01]  /*7330*/  FFMA R30, R97, UR38, R30 ;  /* 0x00000026611e7c23 */ /* 0x000fe2000800001e */
[----:B------:R-:W-:Y:S01]  /*7340*/  FFMA R31, R96, UR38, R31 ;  /* 0x00000026601f7c23 */ /* 0x000fe2000800001f */
[C---:B------:R-:W-:Y:S01]  /*7350*/  FMUL R32, R64.reuse, R38 ;  /* 0x0000002640207220 */ /* 0x040fe20000400000 */
[----:B------:R-:W-:Y:S02]  /*7360*/  HADD2.F32 R98, -RZ, R98.H1_H1 ;  /* 0x30000062ff627230 */ /* 0x000fe40000004100 */
[C---:B------:R-:W-:Y:S01]  /*7370*/  FMUL R33, R64.reuse, R39 ;  /* 0x0000002740217220 */ /* 0x040fe20000400000 */
[--C-:B------:R-:W-:Y:S02]  /*7380*/  HADD2.F32 R103, -RZ, R102.reuse.H0_H0 ;  /* 0x20000066ff677230 */ /* 0x100fe40000004100 */
[----:B------:R-:W-:Y:S01]  /*7390*/  FFMA R32, R99, UR38, R32 ;  /* 0x0000002663207c23 */ /* 0x000fe20008000020 */
[----:B------:R-:W-:Y:S02]  /*73a0*/  HADD2.F32 R102, -RZ, R102.H1_H1 ;  /* 0x30000066ff667230 */ /* 0x000fe40000004100 */
[----:B------:R-:W-:Y:S01]  /*73b0*/  FMUL R6, R64, R6 ;  /* 0x0000000640067220 */ /* 0x000fe20000400000 */
[----:B------:R-:W-:Y:S01]  /*73c0*/  FFMA R33, R98, UR38, R33 ;  /* 0x0000002662217c23 */ /* 0x000fe20008000021 */
[----:B------:R-:W-:Y:S01]  /*73d0*/  FMUL R7, R64, R7 ;  /* 0x0000000740077220 */ /* 0x000fe20000400000 */
[----:B------:R-:W-:Y:S01]  /*73e0*/  FFMA R4, R101, UR38, R4 ;  /* 0x0000002665047c23 */ /* 0x000fe20008000004 */
[----:B------:R-:W-:Y:S01]  /*73f0*/  FFMA R5, R100, UR38, R5 ;  /* 0x0000002664057c23 */ /* 0x000fe20008000005 */
        /* <DEDUP_REMOVED lines=24> */
[----:B------:R-:W-:Y:S01]  /*7580*/  FFMA R18, R69, UR38, R18 ;  /* 0x0000002645127c23 */ /* 0x000fe20008000012 */
[----:B------:R-:W-:Y:S01]  /*7590*/  FFMA R19, R68, UR38, R19 ;  /* 0x0000002644137c23 */ /* 0x000fe20008000013 */
[----:B------:R-:W-:Y:S01]  /*75a0*/  F2FP.SATFINITE.E4M3.F32.PACK_AB_MERGE_C R146, R29, R28, RZ ;  /* 0x0000001c1d92723e */ /* 0x000fe200048070ff */
[----:B------:R-:W-:Y:S01]  /*75b0*/  BSSY.RECONVERGENT B0, `(.L_x_126) ;  /* 0x000002c000007945 */ /* 0x000fe20003800200 */
[----:B------:R-:W-:Y:S02]  /*75c0*/  F2FP.SATFINITE.E4M3.F32.PACK_AB_MERGE_C R147, R33, R32, RZ ;  /* 0x000000202193723e */ /* 0x000fe400048070ff */
[----:B------:R-:W-:Y:S02]  /*75d0*/  F2FP.SATFINITE.E4M3.F32.PACK_AB_MERGE_C R148, R7, R6, RZ ;  /* 0x000000060794723e */ /* 0x000fe400048070ff */
[----:B------:R-:W-:Y:S02]  /*75e0*/  F2FP.SATFINITE.E4M3.F32.PACK_AB_MERGE_C R149, R11, R10, RZ ;  /* 0x0000000a0b95723e */ /* 0x000fe400048070ff */
[----:B------:R-:W-:Y:S02]  /*75f0*/  F2FP.SATFINITE.E4M3.F32.PACK_AB_MERGE_C R143, R15, R14, RZ ;  /* 0x0000000e0f8f723e */ /* 0x000fe400048070ff */
[----:B------:R-:W-:Y:S02]  /*7600*/  F2FP.SATFINITE.E4M3.F32.PACK_AB_MERGE_C R152, R19, R18, RZ ;  /* 0x000000121398723e */ /* 0x000fe400048070ff */
[----:B------:R-:W-:Y:S02]  /*7610*/  F2FP.SATFINITE.E4M3.F32.PACK_AB_MERGE_C R146, R27, R26, R146 ;  /* 0x0000001a1b92723e */ /* 0x000fe40004807092 */
[----:B------:R-:W-:Y:S02]  /*7620*/  F2FP.SATFINITE.E4M3.F32.PACK_AB_MERGE_C R147, R31, R30, R147 ;  /* 0x0000001e1f93723e */ /* 0x000fe40004807093 */
[----:B------:R-:W-:Y:S02]  /*7630*/  F2FP.SATFINITE.E4M3.F32.PACK_AB_MERGE_C R148, R5, R4, R148 ;  /* 0x000000040594723e */ /* 0x000fe40004807094 */
[----:B------:R-:W-:Y:S01]  /*7640*/  F2FP.SATFINITE.E4M3.F32.PACK_AB_MERGE_C R149, R9, R8, R149 ;  /* 0x000000080995723e */ /* 0x000fe20004807095 */
[----:B------:R2:W-:Y:S01]  /*7650*/  STS.128 [R138+0x2280], R144 ;  /* 0x002280908a007388 */ /* 0x0005e20000000c00 */
[----:B------:R-:W-:Y:S02]  /*7660*/  F2FP.SATFINITE.E4M3.F32.PACK_AB_MERGE_C R150, R13, R12, R143 ;  /* 0x0000000c0d96723e */ /* 0x000fe4000480708f */
[----:B------:R-:W-:Y:S02]  /*7670*/  F2FP.SATFINITE.E4M3.F32.PACK_AB_MERGE_C R151, R17, R16, R152 ;  /* 0x000000101197723e */ /* 0x000fe40004807098 */
[----:B-1----:R-:W-:Y:S03]  /*7680*/  IADD3 R141, PT, PT, R67, 0x1, RZ ;  /* 0x00000001438d7810 */ /* 0x002fe60007ffe0ff */
[----:B------:R2:W-:Y:S01]  /*7690*/  STS.128 [R138+0x2a80], R148 ;  /* 0x002a80948a007388 */ /* 0x0005e20000000c00 */
[----:B------:R-:W-:Y:S01]  /*76a0*/  @!PT LDS RZ, [RZ] ;  /* 0x00000000fffff984 */ /* 0x000fe20000000800 */
[----:B------:R-:W-:Y:S01]  /*76b0*/  @!PT LDS RZ, [RZ] ;  /* 0x00000000fffff984 */ /* 0x000fe20000000800 */
[----:B------:R-:W-:Y:S01]  /*76c0*/  @!PT LDS RZ, [RZ] ;  /* 0x00000000fffff984 */ /* 0x000fe20000000800 */
[----:B------:R-:W-:Y:S01]  /*76d0*/  @!PT LDS RZ, [RZ] ;  /* 0x00000000fffff984 */ /* 0x000fe20000000800 */
[----:B------:R1:W-:Y:S07]  /*76e0*/  MEMBAR.ALL.CTA ;  /* 0x0000000000007992 */ /* 0x0003ee0000008000 */
[----:B-1----:R-:W1:Y:S02]  /*76f0*/  FENCE.VIEW.ASYNC.S ;  /* 0x00000000000073c6 */ /* 0x002e640000000000 */
[----:B-1----:R-:W-:Y:S06]  /*7700*/  BAR.SYNC.DEFER_BLOCKING 0x1, 0x80 ;  /* 0x0042000000007b1d */ /* 0x002fec0000010000 */
[----:B------:R-:W-:Y:S05]  /*7710*/  @P0 BRA `(.L_x_127) ;  /* 0x0000000000540947 */ /* 0x000fea0003800000 */
[----:B------:R-:W-:Y:S01]  /*7720*/  R2UR UR13, R128 ;  /* 0x00000000800d72ca */ /* 0x000fe200000e0000 */
[----:B------:R-:W-:Y:S01]  /*7730*/  UIADD3 UR16, UP0, UPT, UR48, 0x680, URZ ;  /* 0x0000068030107890 */ /* 0x000fe2000ff1e0ff */
[----:B------:R-:W-:Y:S01]  /*7740*/  R2UR UR14, R123 ;  /* 0x000000007b0e72ca */ /* 0x000fe200000e0000 */
[----:B------:R-:W-:Y:S02]  /*7750*/  UIADD3 UR12, UPT, UPT, UR39, 0x1a80, URZ ;  /* 0x00001a80270c7890 */ /* 0x000fe4000fffe0ff */
[----:B------:R-:W-:Y:S01]  /*7760*/  UIADD3.X UR17, UPT, UPT, URZ, UR49, URZ, UP0, !UPT ;  /* 0x00000031ff117290 */ /* 0x000fe200087fe4ff */
[----:B------:R-:W-:Y:S01]  /*7770*/  UMOV UR15, UR36 ;  /* 0x00000024000f7c82 */ /* 0x000fe20008000000 */
[----:B------:R-:W-:Y:S01]  /*7780*/  UIADD3 UR8, UPT, UPT, UR39, 0x2280, URZ ;  /* 0x0000228027087890 */ /* 0x000fe2000fffe0ff */
[----:B------:R-:W-:Y:S01]  /*7790*/  UMOV UR11, UR36 ;  /* 0x00000024000b7c82 */ /* 0x000fe20008000000 */
[----:B------:R-:W-:Y:S04]  /*77a0*/  UIADD3 UR4, UPT, UPT, UR39, 0x2a80, URZ ;  /* 0x00002a8027047890 */ /* 0x000fe8000fffe0ff */
[----:B------:R-:W-:Y:S02]  /*77b0*/  UIMAD UR13, UR13, 0x30, URZ ;  /* 0x000000300d0d78a4 */ /* 0x000fe4000f8e02ff */
[----:B------:R-:W-:Y:S02]  /*77c0*/  USHF.L.U32 UR14, UR14, 0x7, URZ ;  /* 0x000000070e0e7899 */ /* 0x000fe400080006ff */
[----:B------:R-:W-:Y:S02]  /*77d0*/  UIADD3 UR9, UPT, UPT, UR13, 0x10, URZ ;  /* 0x000000100d097890 */ /* 0x000fe4000fffe0ff */
[----:B------:R-:W-:Y:S01]  /*77e0*/  UIADD3 UR5, UPT, UPT, UR13, 0x20, URZ ;  /* 0x000000200d057890 */ /* 0x000fe2000fffe0ff */
[----:B------:R-:W-:Y:S02]  /*77f0*/  UMOV UR7, UR36 ;  /* 0x0000002400077c82 */ /* 0x000fe40008000000 */
[----:B------:R-:W-:Y:S01]  /*7800*/  UMOV UR10, UR14 ;  /* 0x0000000e000a7c82 */ /* 0x000fe20008000000 */
[----:B------:R-:W-:Y:S01]  /*7810*/  UMOV UR6, UR14 ;  /* 0x0000000e00067c82 */ /* 0x000fe20008000000 */
[----:B------:R1:W-:Y:S02]  /*7820*/  UTMASTG.3D [UR12], [UR16] ;  /* 0x0000000c100073b5 */ /* 0x0003e40008010000 */
[----:B------:R1:W-:Y:S02]  /*7830*/  UTMASTG.3D [UR8], [UR16] ;  /* 0x00000008100073b5 */ /* 0x0003e40008010000 */
[----:B------:R1:W-:Y:S01]  /*7840*/  UTMASTG.3D [UR4], [UR16] ;  /* 0x00000004100073b5 */ /* 0x0003e20008010000 */
[----:B------:R0:W-:Y:S01]  /*7850*/  UTMACMDFLUSH ;  /* 0x00000000000079b7 */ /* 0x0001e20000000000 */
[----:B-1----:R-:W-:Y:S04]  /*7860*/  DEPBAR.LE SB0, 0x0 ;  /* 0x000080000000791a */ /* 0x002fe80000000000 */
.L_x_127:
[----:B------:R-:W-:Y:S05]  /*7870*/  BSYNC.RECONVERGENT B0 ;  /* 0x0000000000007941 */ /* 0x000fea0003800200 */
.L_x_126:
[----:B------:R-:W-:Y:S01]  /*7880*/  BAR.SYNC.DEFER_BLOCKING 0x1, 0x80 ;  /* 0x0042000000007b1d */ /* 0x000fe20000010000 */
[----:B------:R-:W-:Y:S01]  /*7890*/  ISETP.NE.AND P2, PT, R140, RZ, PT ;  /* 0x000000ff8c00720c */ /* 0x000fe20003f45270 */
[----:B------:R-:W-:Y:S01]  /*78a0*/  IMAD.IADD R128, R63, 0x1, R115 ;  /* 0x000000013f807824 */ /* 0x000fe200078e0273 */
[----:B------:R-:W-:Y:S01]  /*78b0*/  ISETP.NE.AND P0, PT, R142, 0x2, PT ;  /* 0x000000028e00780c */ /* 0x000fe20003f05270 */
[----:B------:R-:W-:Y:S01]  /*78c0*/  IMAD.IADD R123, R65, 0x1, R122 ;  /* 0x00000001417b7824 */ /* 0x000fe200078e027a */
[----:B------:R-:W-:Y:S02]  /*78d0*/  ISETP.NE.AND P1, PT, R141, 0x4, PT ;  /* 0x000000048d00780c */ /* 0x000fe40003f25270 */
[----:B------:R-:W-:Y:S02]  /*78e0*/  SEL R3, RZ, 0x1, P0 ;  /* 0x00000001ff037807 */ /* 0x000fe40000000000 */
[----:B------:R-:W-:Y:S02]  /*78f0*/  SEL R0, RZ, 0x1, P1 ;  /* 0x00000001ff007807 */ /* 0x000fe40000800000 */
[----:B------:R-:W-:Y:S02]  /*7900*/  LOP3.LUT R136, R136, R3, RZ, 0x3c, !PT ;  /* 0x0000000388887212 */ /* 0x000fe400078e3cff */
[----:B------:R-:W-:Y:S02]  /*7910*/  LOP3.LUT R137, R137, R0, RZ, 0x3c, !PT ;  /* 0x0000000089897212 */ /* 0x000fe400078e3cff */
[----:B------:R-:W-:Y:S02]  /*7920*/  @P2 R2UR UR36, R134 ;  /* 0x00000000862422ca */ /* 0x000fe400000e0000 */
[----:B------:R-:W-:Y:S02]  /*7930*/  SEL R142, R142, RZ, P0 ;  /* 0x000000ff8e8e7207 */ /* 0x000fe40000000000 */
[----:B------:R-:W-:Y:S01]  /*7940*/  SEL R67, R141, RZ, P1 ;  /* 0x000000ff8d437207 */ /* 0x000fe20000800000 */
[----:B------:R-:W-:Y:S10]  /*7950*/  @P2 BRA `(.L_x_128) ;  /* 0xffffffe000382947 */ /* 0x000ff4000383ffff */
[----:B------:R-:W-:Y:S05]  /*7960*/  EXIT ;  /* 0x000000000000794d */ /* 0x000fea0003800000 */
.L_x_25:
[----:B--2---:R2:W4:Y:S02]  /*7970*/  SYNCS.PHASECHK.TRANS64.TRYWAIT P0, [R3+URZ+0x1f0], R2 ;  /* 0x0001f002030075a7 */ /* 0x00452400080011ff */
[----:B----4-:R-:W-:Y:S05]  /*7980*/  @!P0 NANOSLEEP.SYNCS 0x989680 ;  /* 0x009896800000895d */ /* 0x010fea0003900000 */
[----:B------:R-:W4:Y:S02]  /*7990*/  @!P0 SYNCS.PHASECHK.TRANS64 P0, [R3+URZ+0x1f0], R2 ;  /* 0x0001f002030085a7 */ /* 0x000f2400080010ff */
[----:B----4-:R-:W-:Y:S05]  /*79a0*/  @!P0 BRA `(.L_x_25) ;  /* 0xfffffffc00f08947 */ /* 0x010fea000383ffff */
[----:B------:R-:W-:Y:S05]  /*79b0*/  BRA `(.L_x_129) ;  /* 0xffffffa000147947 */ /* 0x000fea000383ffff */
.L_x_28:
[----:B-1----:R-:W-:Y:S07]  /*79c0*/  MOV R2, UR33 ;  /* 0x0000002100027c02 */ /* 0x002fee0008000f00 */
.L_x_130:
[----:B-1----:R1:W2:Y:S02]  /*79d0*/  SYNCS.PHASECHK.TRANS64.TRYWAIT P0, [R2+URZ+0xb0], R5 ;  /* 0x0000b005020075a7 */ /* 0x0022a400080011ff */
[----:B--2---:R-:W-:Y:S05]  /*79e0*/  @!P0 NANOSLEEP.SYNCS 0x989680 ;  /* 0x009896800000895d */ /* 0x004fea0003900000 */
[----:B------:R-:W2:Y:S02]  /*79f0*/  @!P0 SYNCS.PHASECHK.TRANS64 P0, [R2+URZ+0xb0], R5 ;  /* 0x0000b005020085a7 */ /* 0x000ea400080010ff */
[----:B--2---:R-:W-:Y:S05]  /*7a00*/  @!P0 BRA `(.L_x_130) ;  /* 0xfffffffc00f08947 */ /* 0x004fea000383ffff */
[----:B------:R-:W-:Y:S05]  /*7a10*/  BRA `(.L_x_27) ;  /* 0xffffffa0007c7947 */ /* 0x000fea000383ffff */
.L_x_35:
[----:B-1----:R-:W-:Y:S07]  /*7a20*/  MOV R2, UR17 ;  /* 0x0000001100027c02 */ /* 0x002fee0008000f00 */
.L_x_131:
[----:B-1----:R1:W2:Y:S02]  /*7a30*/  SYNCS.PHASECHK.TRANS64.TRYWAIT P0, [R2+URZ+0xb0], R5 ;  /* 0x0000b005020075a7 */ /* 0x0022a400080011ff */
[----:B--2---:R-:W-:Y:S05]  /*7a40*/  @!P0 NANOSLEEP.SYNCS 0x989680 ;  /* 0x009896800000895d */ /* 0x004fea0003900000 */
[----:B------:R-:W2:Y:S02]  /*7a50*/  @!P0 SYNCS.PHASECHK.TRANS64 P0, [R2+URZ+0xb0], R5 ;  /* 0x0000b005020085a7 */ /* 0x000ea400080010ff */
[----:B--2---:R-:W-:Y:S05]  /*7a60*/  @!P0 BRA `(.L_x_131) ;  /* 0xfffffffc00f08947 */ /* 0x004fea000383ffff */
[----:B------:R-:W-:Y:S05]  /*7a70*/  BRA `(.L_x_34) ;  /* 0xffffffa400387947 */ /* 0x000fea000383ffff */
.L_x_40:
[----:B-1----:R1:W2:Y:S02]  /*7a80*/  SYNCS.PHASECHK.TRANS64.TRYWAIT P0, [R2+URZ+0x180], R3 ;  /* 0x00018003020075a7 */ /* 0x0022a400080011ff */
[----:B--2---:R-:W-:Y:S05]  /*7a90*/  @!P0 NANOSLEEP.SYNCS 0x989680 ;  /* 0x009896800000895d */ /* 0x004fea0003900000 */
[----:B------:R-:W2:Y:S02]  /*7aa0*/  @!P0 SYNCS.PHASECHK.TRANS64 P0, [R2+URZ+0x180], R3 ;  /* 0x00018003020085a7 */ /* 0x000ea400080010ff */
[----:B--2---:R-:W-:Y:S05]  /*7ab0*/  @!P0 BRA `(.L_x_40) ;  /* 0xfffffffc00f08947 */ /* 0x004fea000383ffff */
[----:B------:R-:W-:Y:S05]  /*7ac0*/  BRA `(.L_x_132) ;  /* 0xffffffa400dc7947 */ /* 0x000fea000383ffff */
.L_x_44:
[----:B------:R-:W-:-:S07]  /*7ad0*/  MOV R0, UR5 ;  /* 0x0000000500007c02 */ /* 0x000fce0008000f00 */
.L_x_133:
[----:B-1----:R1:W2:Y:S02]  /*7ae0*/  SYNCS.PHASECHK.TRANS64.TRYWAIT P0, [R0+URZ], R3 ;  /* 0x00000003000075a7 */ /* 0x0022a400080011ff */
[----:B--2---:R-:W-:Y:S05]  /*7af0*/  @!P0 NANOSLEEP.SYNCS 0x989680 ;  /* 0x009896800000895d */ /* 0x004fea0003900000 */
[----:B------:R-:W2:Y:S02]  /*7b00*/  @!P0 SYNCS.PHASECHK.TRANS64 P0, [R0+URZ], R3 ;  /* 0x00000003000085a7 */ /* 0x000ea400080010ff */
[----:B--2---:R-:W-:Y:S05]  /*7b10*/  @!P0 BRA `(.L_x_133) ;  /* 0xfffffffc00f08947 */ /* 0x004fea000383ffff */
[----:B------:R-:W-:Y:S05]  /*7b20*/  BRA `(.L_x_134) ;  /* 0xffffffac004c7947 */ /* 0x000fea000383ffff */
.L_x_45:
[----:B------:R-:W-:-:S07]  /*7b30*/  MOV R0, UR5 ;  /* 0x0000000500007c02 */ /* 0x000fce0008000f00 */
.L_x_135:
[----:B-1----:R1:W2:Y:S02]  /*7b40*/  SYNCS.PHASECHK.TRANS64.TRYWAIT P0, [R0+URZ], R3 ;  /* 0x00000003000075a7 */ /* 0x0022a400080011ff */
[----:B--2---:R-:W-:Y:S05]  /*7b50*/  @!P0 NANOSLEEP.SYNCS 0x989680 ;  /* 0x009896800000895d */ /* 0x004fea0003900000 */
[----:B------:R-:W2:Y:S02]  /*7b60*/  @!P0 SYNCS.PHASECHK.TRANS64 P0, [R0+URZ], R3 ;  /* 0x00000003000085a7 */ /* 0x000ea400080010ff */
[----:B--2---:R-:W-:Y:S05]  /*7b70*/  @!P0 BRA `(.L_x_135) ;  /* 0xfffffffc00f08947 */ /* 0x004fea000383ffff */
[----:B------:R-:W-:Y:S05]  /*7b80*/  BRA `(.L_x_136) ;  /* 0xffffffac00587947 */ /* 0x000fea000383ffff */
.L_x_46:
[----:B------:R-:W-:-:S07]  /*7b90*/  MOV R0, UR5 ;  /* 0x0000000500007c02 */ /* 0x000fce0008000f00 */
.L_x_137:
[----:B-1----:R1:W2:Y:S02]  /*7ba0*/  SYNCS.PHASECHK.TRANS64.TRYWAIT P0, [R0+URZ], R3 ;  /* 0x00000003000075a7 */ /* 0x0022a400080011ff */
[----:B--2---:R-:W-:Y:S05]  /*7bb0*/  @!P0 NANOSLEEP.SYNCS 0x989680 ;  /* 0x009896800000895d */ /* 0x004fea0003900000 */
[----:B------:R-:W2:Y:S02]  /*7bc0*/  @!P0 SYNCS.PHASECHK.TRANS64 P0, [R0+URZ], R3 ;  /* 0x00000003000085a7 */ /* 0x000ea400080010ff */
[----:B--2---:R-:W-:Y:S05]  /*7bd0*/  @!P0 BRA `(.L_x_137) ;  /* 0xfffffffc00f08947 */ /* 0x004fea000383ffff */
[----:B------:R-:W-:Y:S05]  /*7be0*/  BRA `(.L_x_138) ;  /* 0xffffffac00647947 */ /* 0x000fea000383ffff */
.L_x_47:
[----:B------:R-:W-:-:S07]  /*7bf0*/  MOV R0, UR5 ;  /* 0x0000000500007c02 */ /* 0x000fce0008000f00 */
.L_x_139:
[----:B-1----:R1:W2:Y:S02]  /*7c00*/  SYNCS.PHASECHK.TRANS64.TRYWAIT P0, [R0+URZ], R3 ;  /* 0x00000003000075a7 */ /* 0x0022a400080011ff */
[----:B--2---:R-:W-:Y:S05]  /*7c10*/  @!P0 NANOSLEEP.SYNCS 0x989680 ;  /* 0x009896800000895d */ /* 0x004fea0003900000 */
[----:B------:R-:W2:Y:S02]  /*7c20*/  @!P0 SYNCS.PHASECHK.TRANS64 P0, [R0+URZ], R3 ;  /* 0x00000003000085a7 */ /* 0x000ea400080010ff */
[----:B--2---:R-:W-:Y:S05]  /*7c30*/  @!P0 BRA `(.L_x_139) ;  /* 0xfffffffc00f08947 */ /* 0x004fea000383ffff */
[----:B------:R-:W-:Y:S05]  /*7c40*/  BRA `(.L_x_140) ;  /* 0xffffffac00707947 */ /* 0x000fea000383ffff */
.L_x_48:
[----:B------:R-:W-:-:S07]  /*7c50*/  MOV R0, UR5 ;  /* 0x0000000500007c02 */ /* 0x000fce0008000f00 */
.L_x_141:
[----:B-1----:R1:W2:Y:S02]  /*7c60*/  SYNCS.PHASECHK.TRANS64.TRYWAIT P0, [R0+URZ], R3 ;  /* 0x00000003000075a7 */ /* 0x0022a400080011ff */
[----:B--2---:R-:W-:Y:S05]  /*7c70*/  @!P0 NANOSLEEP.SYNCS 0x989680 ;  /* 0x009896800000895d */ /* 0x004fea0003900000 */
[----:B------:R-:W2:Y:S02]  /*7c80*/  @!P0 SYNCS.PHASECHK.TRANS64 P0, [R0+URZ], R3 ;  /* 0x00000003000085a7 */ /* 0x000ea400080010ff */
[----:B--2---:R-:W-:Y:S05]  /*7c90*/  @!P0 BRA `(.L_x_141) ;  /* 0xfffffffc00f08947 */ /* 0x004fea000383ffff */
[----:B------:R-:W-:Y:S05]  /*7ca0*/  BRA `(.L_x_142) ;  /* 0xffffffac007c7947 */ /* 0x000fea000383ffff */
.L_x_49:
[----:B------:R-:W-:-:S07]  /*7cb0*/  MOV R0, UR5 ;  /* 0x0000000500007c02 */ /* 0x000fce0008000f00 */
.L_x_143:
[----:B-1----:R1:W2:Y:S02]  /*7cc0*/  SYNCS.PHASECHK.TRANS64.TRYWAIT P0, [R0+URZ], R3 ;  /* 0x00000003000075a7 */ /* 0x0022a400080011ff */
[----:B--2---:R-:W-:Y:S05]  /*7cd0*/  @!P0 NANOSLEEP.SYNCS 0x989680 ;  /* 0x009896800000895d */ /* 0x004fea0003900000 */
[----:B------:R-:W2:Y:S02]  /*7ce0*/  @!P0 SYNCS.PHASECHK.TRANS64 P0, [R0+URZ], R3 ;  /* 0x00000003000085a7 */ /* 0x000ea400080010ff */
[----:B--2---:R-:W-:Y:S05]  /*7cf0*/  @!P0 BRA `(.L_x_143) ;  /* 0xfffffffc00f08947 */ /* 0x004fea000383ffff */
[----:B------:R-:W-:Y:S05]  /*7d00*/  BRA `(.L_x_144) ;  /* 0xffffffac00887947 */ /* 0x000fea000383ffff */
.L_x_50:
[----:B------:R-:W-:-:S07]  /*7d10*/  MOV R0, UR5 ;  /* 0x0000000500007c02 */ /* 0x000fce0008000f00 */
.L_x_145:
[----:B-1----:R1:W2:Y:S02]  /*7d20*/  SYNCS.PHASECHK.TRANS64.TRYWAIT P0, [R0+URZ], R3 ;  /* 0x00000003000075a7 */ /* 0x0022a400080011ff */
[----:B--2---:R-:W-:Y:S05]  /*7d30*/  @!P0 NANOSLEEP.SYNCS 0x989680 ;  /* 0x009896800000895d */ /* 0x004fea0003900000 */
[----:B------:R-:W2:Y:S02]  /*7d40*/  @!P0 SYNCS.PHASECHK.TRANS64 P0, [R0+URZ], R3 ;  /* 0x00000003000085a7 */ /* 0x000ea400080010ff */
[----:B--2---:R-:W-:Y:S05]  /*7d50*/  @!P0 BRA `(.L_x_145) ;  /* 0xfffffffc00f08947 */ /* 0x004fea000383ffff */
[----:B------:R-:W-:Y:S05]  /*7d60*/  BRA `(.L_x_146) ;  /* 0xffffffac00947947 */ /* 0x000fea000383ffff */
.L_x_51:
[----:B------:R-:W-:-:S07]  /*7d70*/  MOV R0, UR5 ;  /* 0x0000000500007c02 */ /* 0x000fce0008000f00 */
.L_x_147:
[----:B-1----:R1:W2:Y:S02]  /*7d80*/  SYNCS.PHASECHK.TRANS64.TRYWAIT P0, [R0+URZ], R3 ;  /* 0x00000003000075a7 */ /* 0x0022a400080011ff */
[----:B--2---:R-:W-:Y:S05]  /*7d90*/  @!P0 NANOSLEEP.SYNCS 0x989680 ;  /* 0x009896800000895d */ /* 0x004fea0003900000 */
[----:B------:R-:W2:Y:S02]  /*7da0*/  @!P0 SYNCS.PHASECHK.TRANS64 P0, [R0+URZ], R3 ;  /* 0x00000003000085a7 */ /* 0x000ea400080010ff */
[----:B--2---:R-:W-:Y:S05]  /*7db0*/  @!P0 BRA `(.L_x_147) ;  /* 0xfffffffc00f08947 */ /* 0x004fea000383ffff */
[----:B------:R-:W-:Y:S05]  /*7dc0*/  BRA `(.L_x_148) ;  /* 0xffffffac00a07947 */ /* 0x000fea000383ffff */
.L_x_52:
[----:B------:R-:W-:-:S07]  /*7dd0*/  MOV R0, UR5 ;  /* 0x0000000500007c02 */ /* 0x000fce0008000f00 */
.L_x_149:
[----:B-1----:R1:W2:Y:S02]  /*7de0*/  SYNCS.PHASECHK.TRANS64.TRYWAIT P0, [R0+URZ], R3 ;  /* 0x00000003000075a7 */ /* 0x0022a400080011ff */
[----:B--2---:R-:W-:Y:S05]  /*7df0*/  @!P0 NANOSLEEP.SYNCS 0x989680 ;  /* 0x009896800000895d */ /* 0x004fea0003900000 */
[----:B------:R-:W2:Y:S02]  /*7e00*/  @!P0 SYNCS.PHASECHK.TRANS64 P0, [R0+URZ], R3 ;  /* 0x00000003000085a7 */ /* 0x000ea400080010ff */
[----:B--2---:R-:W-:Y:S05]  /*7e10*/  @!P0 BRA `(.L_x_149) ;  /* 0xfffffffc00f08947 */ /* 0x004fea000383ffff */
[----:B------:R-:W-:Y:S05]  /*7e20*/  BRA `(.L_x_150) ;  /* 0xffffffac00ac7947 */ /* 0x000fea000383ffff */
.L_x_53:
[----:B------:R-:W-:-:S07]  /*7e30*/  MOV R0, UR5 ;  /* 0x0000000500007c02 */ /* 0x000fce0008000f00 */
.L_x_151:
[----:B-1----:R1:W2:Y:S02]  /*7e40*/  SYNCS.PHASECHK.TRANS64.TRYWAIT P0, [R0+URZ], R3 ;  /* 0x00000003000075a7 */ /* 0x0022a400080011ff */
[----:B--2---:R-:W-:Y:S05]  /*7e50*/  @!P0 NANOSLEEP.SYNCS 0x989680 ;  /* 0x009896800000895d */ /* 0x004fea0003900000 */
[----:B------:R-:W2:Y:S02]  /*7e60*/  @!P0 SYNCS.PHASECHK.TRANS64 P0, [R0+URZ], R3 ;  /* 0x00000003000085a7 */ /* 0x000ea400080010ff */
[----:B--2---:R-:W-:Y:S05]  /*7e70*/  @!P0 BRA `(.L_x_151) ;  /* 0xfffffffc00f08947 */ /* 0x004fea000383ffff */
[----:B------:R-:W-:Y:S05]  /*7e80*/  BRA `(.L_x_152) ;  /* 0xffffffac00b87947 */ /* 0x000fea000383ffff */
.L_x_54:
[----:B------:R-:W-:-:S07]  /*7e90*/  MOV R0, UR5 ;  /* 0x0000000500007c02 */ /* 0x000fce0008000f00 */
.L_x_153:
[----:B-1----:R1:W2:Y:S02]  /*7ea0*/  SYNCS.PHASECHK.TRANS64.TRYWAIT P0, [R0+URZ], R3 ;  /* 0x00000003000075a7 */ /* 0x0022a400080011ff */
[----:B--2---:R-:W-:Y:S05]  /*7eb0*/  @!P0 NANOSLEEP.SYNCS 0x989680 ;  /* 0x009896800000895d */ /* 0x004fea0003900000 */
[----:B------:R-:W2:Y:S02]  /*7ec0*/  @!P0 SYNCS.PHASECHK.TRANS64 P0, [R0+URZ], R3 ;  /* 0x00000003000085a7 */ /* 0x000ea400080010ff */
[----:B--2---:R-:W-:Y:S05]  /*7ed0*/  @!P0 BRA `(.L_x_153) ;  /* 0xfffffffc00f08947 */ /* 0x004fea000383ffff */
[----:B------:R-:W-:Y:S05]  /*7ee0*/  BRA `(.L_x_154) ;  /* 0xffffffac00c47947 */ /* 0x000fea000383ffff */
.L_x_55:
[----:B------:R-:W-:-:S07]  /*7ef0*/  MOV R0, UR5 ;  /* 0x0000000500007c02 */ /* 0x000fce0008000f00 */
.L_x_155:
[----:B-1----:R1:W2:Y:S02]  /*7f00*/  SYNCS.PHASECHK.TRANS64.TRYWAIT P0, [R0+URZ], R3 ;  /* 0x00000003000075a7 */ /* 0x0022a400080011ff */
[----:B--2---:R-:W-:Y:S05]  /*7f10*/  @!P0 NANOSLEEP.SYNCS 0x989680 ;  /* 0x009896800000895d */ /* 0x004fea0003900000 */
[----:B------:R-:W2:Y:S02]  /*7f20*/  @!P0 SYNCS.PHASECHK.TRANS64 P0, [R0+URZ], R3 ;  /* 0x00000003000085a7 */ /* 0x000ea400080010ff */
[----:B--2---:R-:W-:Y:S05]  /*7f30*/  @!P0 BRA `(.L_x_155) ;  /* 0xfffffffc00f08947 */ /* 0x004fea000383ffff */
[----:B------:R-:W-:Y:S05]  /*7f40*/  BRA `(.L_x_156) ;  /* 0xffffffac00d07947 */ /* 0x000fea000383ffff */
.L_x_56:
[----:B------:R-:W-:-:S07]  /*7f50*/  MOV R0, UR5 ;  /* 0x0000000500007c02 */ /* 0x000fce0008000f00 */
.L_x_157:
[----:B-1----:R1:W2:Y:S02]  /*7f60*/  SYNCS.PHASECHK.TRANS64.TRYWAIT P0, [R0+URZ], R3 ;  /* 0x00000003000075a7 */ /* 0x0022a400080011ff */
[----:B--2---:R-:W-:Y:S05]  /*7f70*/  @!P0 NANOSLEEP.SYNCS 0x989680 ;  /* 0x009896800000895d */ /* 0x004fea0003900000 */
[----:B------:R-:W2:Y:S02]  /*7f80*/  @!P0 SYNCS.PHASECHK.TRANS64 P0, [R0+URZ], R3 ;  /* 0x00000003000085a7 */ /* 0x000ea400080010ff */
[----:B--2---:R-:W-:Y:S05]  /*7f90*/  @!P0 BRA `(.L_x_157) ;  /* 0xfffffffc00f08947 */ /* 0x004fea000383ffff */
[----:B------:R-:W-:Y:S05]  /*7fa0*/  BRA `(.L_x_158) ;  /* 0xffffffac00dc7947 */ /* 0x000fea000383ffff */
.L_x_57:
[----:B------:R-:W-:-:S07]  /*7fb0*/  MOV R0, UR5 ;  /* 0x0000000500007c02 */ /* 0x000fce0008000f00 */
.L_x_159:
[----:B-1----:R1:W2:Y:S02]  /*7fc0*/  SYNCS.PHASECHK.TRANS64.TRYWAIT P0, [R0+URZ], R3 ;  /* 0x00000003000075a7 */ /* 0x0022a400080011ff */
[----:B--2---:R-:W-:Y:S05]  /*7fd0*/  @!P0 NANOSLEEP.SYNCS 0x989680 ;  /* 0x009896800000895d */ /* 0x004fea0003900000 */
[----:B------:R-:W2:Y:S02]  /*7fe0*/  @!P0 SYNCS.PHASECHK.TRANS64 P0, [R0+URZ], R3 ;  /* 0x00000003000085a7 */ /* 0x000ea400080010ff */
[----:B--2---:R-:W-:Y:S05]  /*7ff0*/  @!P0 BRA `(.L_x_159) ;  /* 0xfffffffc00f08947 */ /* 0x004fea000383ffff */
[----:B------:R-:W-:Y:S05]  /*8000*/  BRA `(.L_x_160) ;  /* 0xffffffac00e87947 */ /* 0x000fea000383ffff */
.L_x_58:
[----:B------:R-:W-:-:S07]  /*8010*/  MOV R0, UR5 ;  /* 0x0000000500007c02 */ /* 0x000fce0008000f00 */
.L_x_161:
[----:B-1----:R1:W2:Y:S02]  /*8020*/  SYNCS.PHASECHK.TRANS64.TRYWAIT P0, [R0+URZ], R3 ;  /* 0x00000003000075a7 */ /* 0x0022a400080011ff */
[----:B--2---:R-:W-:Y:S05]  /*8030*/  @!P0 NANOSLEEP.SYNCS 0x989680 ;  /* 0x009896800000895d */ /* 0x004fea0003900000 */
[----:B------:R-:W2:Y:S02]  /*8040*/  @!P0 SYNCS.PHASECHK.TRANS64 P0, [R0+URZ], R3 ;  /* 0x00000003000085a7 */ /* 0x000ea400080010ff */
[----:B--2---:R-:W-:Y:S05]  /*8050*/  @!P0 BRA `(.L_x_161) ;  /* 0xfffffffc00f08947 */ /* 0x004fea000383ffff */
[----:B------:R-:W-:Y:S05]  /*8060*/  BRA `(.L_x_162) ;  /* 0xffffffac00f47947 */ /* 0x000fea000383ffff */
.L_x_59:
[----:B------:R-:W-:-:S07]  /*8070*/  MOV R0, UR5 ;  /* 0x0000000500007c02 */ /* 0x000fce0008000f00 */
.L_x_163:
[----:B-1----:R1:W2:Y:S02]  /*8080*/  SYNCS.PHASECHK.TRANS64.TRYWAIT P0, [R0+URZ], R3 ;  /* 0x00000003000075a7 */ /* 0x0022a400080011ff */
[----:B--2---:R-:W-:Y:S05]  /*8090*/  @!P0 NANOSLEEP.SYNCS 0x989680 ;  /* 0x009896800000895d */ /* 0x004fea0003900000 */
[----:B------:R-:W2:Y:S02]  /*80a0*/  @!P0 SYNCS.PHASECHK.TRANS64 P0, [R0+URZ], R3 ;  /* 0x00000003000085a7 */ /* 0x000ea400080010ff */
[----:B--2---:R-:W-:Y:S05]  /*80b0*/  @!P0 BRA `(.L_x_163) ;  /* 0xfffffffc00f08947 */ /* 0x004fea000383ffff */
[----:B------:R-:W-:Y:S05]  /*80c0*/  BRA `(.L_x_164) ;  /* 0xffffffb000007947 */ /* 0x000fea000383ffff */
.L_x_60:
[----:B------:R-:W-:-:S07]  /*80d0*/  MOV R0, UR5 ;  /* 0x0000000500007c02 */ /* 0x000fce0008000f00 */
.L_x_165:
[----:B-1----:R1:W2:Y:S02]  /*80e0*/  SYNCS.PHASECHK.TRANS64.TRYWAIT P0, [R0+URZ], R3 ;  /* 0x00000003000075a7 */ /* 0x0022a400080011ff */
[----:B--2---:R-:W-:Y:S05]  /*80f0*/  @!P0 NANOSLEEP.SYNCS 0x989680 ;  /* 0x009896800000895d */ /* 0x004fea0003900000 */
[----:B------:R-:W2:Y:S02]  /*8100*/  @!P0 SYNCS.PHASECHK.TRANS64 P0, [R0+URZ], R3 ;  /* 0x00000003000085a7 */ /* 0x000ea400080010ff */
[----:B--2---:R-:W-:Y:S05]  /*8110*/  @!P0 BRA `(.L_x_165) ;  /* 0xfffffffc00f08947 */ /* 0x004fea000383ffff */
[----:B------:R-:W-:Y:S05]  /*8120*/  BRA `(.L_x_166) ;  /* 0xffffffb0000c7947 */ /* 0x000fea000383ffff */
.L_x_61:
[----:B------:R-:W-:-:S07]  /*8130*/  MOV R0, UR5 ;  /* 0x0000000500007c02 */ /* 0x000fce0008000f00 */
.L_x_167:
[----:B-1----:R1:W2:Y:S02]  /*8140*/  SYNCS.PHASECHK.TRANS64.TRYWAIT P0, [R0+URZ], R3 ;  /* 0x00000003000075a7 */ /* 0x0022a400080011ff */
[----:B--2---:R-:W-:Y:S05]  /*8150*/  @!P0 NANOSLEEP.SYNCS 0x989680 ;  /* 0x009896800000895d */ /* 0x004fea0003900000 */
[----:B------:R-:W2:Y:S02]  /*8160*/  @!P0 SYNCS.PHASECHK.TRANS64 P0, [R0+URZ], R3 ;  /* 0x00000003000085a7 */ /* 0x000ea400080010ff */
[----:B--2---:R-:W-:Y:S05]  /*8170*/  @!P0 BRA `(.L_x_167) ;  /* 0xfffffffc00f08947 */ /* 0x004fea000383ffff */
[----:B------:R-:W-:Y:S05]  /*8180*/  BRA `(.L_x_168) ;  /* 0xffffffb000187947 */ /* 0x000fea000383ffff */
.L_x_62:
[----:B------:R-:W-:-:S07]  /*8190*/  MOV R0, UR5 ;  /* 0x0000000500007c02 */ /* 0x000fce0008000f00 */
.L_x_169:
[----:B-1----:R1:W2:Y:S02]  /*81a0*/  SYNCS.PHASECHK.TRANS64.TRYWAIT P0, [R0+URZ], R3 ;  /* 0x00000003000075a7 */ /* 0x0022a400080011ff */
[----:B--2---:R-:W-:Y:S05]  /*81b0*/  @!P0 NANOSLEEP.SYNCS 0x989680 ;  /* 0x009896800000895d */ /* 0x004fea0003900000 */
[----:B------:R-:W2:Y:S02]  /*81c0*/  @!P0 SYNCS.PHASECHK.TRANS64 P0, [R0+URZ], R3 ;  /* 0x00000003000085a7 */ /* 0x000ea400080010ff */
[----:B--2---:R-:W-:Y:S05]  /*81d0*/  @!P0 BRA `(.L_x_169) ;  /* 0xfffffffc00f08947 */ /* 0x004fea000383ffff */
[----:B------:R-:W-:Y:S05]  /*81e0*/  BRA `(.L_x_170) ;  /* 0xffffffb000247947 */ /* 0x000fea000383ffff */
.L_x_63:
[----:B------:R-:W-:-:S07]  /*81f0*/  MOV R0, UR5 ;  /* 0x0000000500007c02 */ /* 0x000fce0008000f00 */
.L_x_171:
[----:B-1----:R1:W2:Y:S02]  /*8200*/  SYNCS.PHASECHK.TRANS64.TRYWAIT P0, [R0+URZ], R3 ;  /* 0x00000003000075a7 */ /* 0x0022a400080011ff */
[----:B--2---:R-:W-:Y:S05]  /*8210*/  @!P0 NANOSLEEP.SYNCS 0x989680 ;  /* 0x009896800000895d */ /* 0x004fea0003900000 */
[----:B------:R-:W2:Y:S02]  /*8220*/  @!P0 SYNCS.PHASECHK.TRANS64 P0, [R0+URZ], R3 ;  /* 0x00000003000085a7 */ /* 0x000ea400080010ff */
[----:B--2---:R-:W-:Y:S05]  /*8230*/  @!P0 BRA `(.L_x_171) ;  /* 0xfffffffc00f08947 */ /* 0x004fea000383ffff */
[----:B------:R-:W-:Y:S05]  /*8240*/  BRA `(.L_x_172) ;  /* 0xffffffb000307947 */ /* 0x000fea000383ffff */
.L_x_64:
[----:B------:R-:W-:-:S07]  /*8250*/  MOV R0, UR5 ;  /* 0x0000000500007c02 */ /* 0x000fce0008000f00 */
.L_x_173:
[----:B-1----:R1:W2:Y:S02]  /*8260*/  SYNCS.PHASECHK.TRANS64.TRYWAIT P0, [R0+URZ], R3 ;  /* 0x00000003000075a7 */ /* 0x0022a400080011ff */
[----:B--2---:R-:W-:Y:S05]  /*8270*/  @!P0 NANOSLEEP.SYNCS 0x989680 ;  /* 0x009896800000895d */ /* 0x004fea0003900000 */
[----:B------:R-:W2:Y:S02]  /*8280*/  @!P0 SYNCS.PHASECHK.TRANS64 P0, [R0+URZ], R3 ;  /* 0x00000003000085a7 */ /* 0x000ea400080010ff */
[----:B--2---:R-:W-:Y:S05]  /*8290*/  @!P0 BRA `(.L_x_173) ;  /* 0xfffffffc00f08947 */ /* 0x004fea000383ffff */
[----:B------:R-:W-:Y:S05]  /*82a0*/  BRA `(.L_x_174) ;  /* 0xffffffb0003c7947 */ /* 0x000fea000383ffff */
.L_x_67:
[----:B-1----:R1:W2:Y:S02]  /*82b0*/  SYNCS.PHASECHK.TRANS64.TRYWAIT P0, [R2+URZ+0x1e0], R5 ;  /* 0x0001e005020075a7 */ /* 0x0022a400080011ff */
[----:B--2---:R-:W-:Y:S05]  /*82c0*/  @!P0 NANOSLEEP.SYNCS 0x989680 ;  /* 0x009896800000895d */ /* 0x004fea0003900000 */
[----:B------:R-:W2:Y:S02]  /*82d0*/  @!P0 SYNCS.PHASECHK.TRANS64 P0, [R2+URZ+0x1e0], R5 ;  /* 0x0001e005020085a7 */ /* 0x000ea400080010ff */
[----:B--2---:R-:W-:Y:S05]  /*82e0*/  @!P0 BRA `(.L_x_67) ;  /* 0xfffffffc00f08947 */ /* 0x004fea000383ffff */
[----:B------:R-:W-:Y:S05]  /*82f0*/  BRA `(.L_x_175) ;  /* 0xffffffb000987947 */ /* 0x000fea000383ffff */
.L_x_68:
[----:B------:R-:W-:-:S07]  /*8300*/  MOV R2, UR5 ;  /* 0x0000000500027c02 */ /* 0x000fce0008000f00 */
.L_x_176:
[----:B-1----:R1:W2:Y:S02]  /*8310*/  SYNCS.PHASECHK.TRANS64.TRYWAIT P0, [R2+URZ+0x190], R5 ;  /* 0x00019005020075a7 */ /* 0x0022a400080011ff */
[----:B--2---:R-:W-:Y:S05]  /*8320*/  @!P0 NANOSLEEP.SYNCS 0x989680 ;  /* 0x009896800000895d */ /* 0x004fea0003900000 */
[----:B------:R-:W2:Y:S02]  /*8330*/  @!P0 SYNCS.PHASECHK.TRANS64 P0, [R2+URZ+0x190], R5 ;  /* 0x00019005020085a7 */ /* 0x000ea400080010ff */
[----:B--2---:R-:W-:Y:S05]  /*8340*/  @!P0 BRA `(.L_x_176) ;  /* 0xfffffffc00f08947 */ /* 0x004fea000383ffff */
[----:B------:R-:W-:Y:S05]  /*8350*/  BRA `(.L_x_177) ;  /* 0xffffffb000a87947 */ /* 0x000fea000383ffff */
.L_x_69:
[----:B-1----:R1:W2:Y:S02]  /*8360*/  SYNCS.PHASECHK.TRANS64.TRYWAIT P1, [R2+URZ+0x180], R5 ;  /* 0x00018005020075a7 */ /* 0x0022a400080211ff */
[----:B--2---:R-:W-:Y:S05]  /*8370*/  @!P1 NANOSLEEP.SYNCS 0x989680 ;  /* 0x009896800000995d */ /* 0x004fea0003900000 */
[----:B------:R-:W2:Y:S02]  /*8380*/  @!P1 SYNCS.PHASECHK.TRANS64 P1, [R2+URZ+0x180], R5 ;  /* 0x00018005020095a7 */ /* 0x000ea400080210ff */
[----:B--2---:R-:W-:Y:S05]  /*8390*/  @!P1 BRA `(.L_x_69) ;  /* 0xfffffffc00f09947 */ /* 0x004fea000383ffff */
[----:B------:R-:W-:Y:S05]  /*83a0*/  BRA `(.L_x_178) ;  /* 0xffffffb000d87947 */ /* 0x000fea000383ffff */
.L_x_72:
[----:B------:R-:W-:-:S07]  /*83b0*/  MOV R0, UR5 ;  /* 0x0000000500007c02 */ /* 0x000fce0008000f00 */
.L_x_179:
[----:B-1----:R1:W2:Y:S02]  /*83c0*/  SYNCS.PHASECHK.TRANS64.TRYWAIT P0, [R0+URZ+0x190], R3 ;  /* 0x00019003000075a7 */ /* 0x0022a400080011ff */
[----:B--2---:R-:W-:Y:S05]  /*83d0*/  @!P0 NANOSLEEP.SYNCS 0x989680 ;  /* 0x009896800000895d */ /* 0x004fea0003900000 */
[----:B------:R-:W2:Y:S02]  /*83e0*/  @!P0 SYNCS.PHASECHK.TRANS64 P0, [R0+URZ+0x190], R3 ;  /* 0x00019003000085a7 */ /* 0x000ea400080010ff */
[----:B--2---:R-:W-:Y:S05]  /*83f0*/  @!P0 BRA `(.L_x_179) ;  /* 0xfffffffc00f08947 */ /* 0x004fea000383ffff */
[----:B------:R-:W-:Y:S05]  /*8400*/  BRA `(.L_x_71) ;  /* 0xffffffb4002c7947 */ /* 0x000fea000383ffff */
.L_x_81:
[----:B-1----:R-:W-:-:S04]  /*8410*/  MOV R0, UR4 ;  /* 0x0000000400007c02 */ /* 0x002fc80008000f00 */
[----:B------:R1:W2:Y:S03]  /*8420*/  SYNCS.PHASECHK.TRANS64.TRYWAIT P0, [R0+URZ+0x8], R5 ;  /* 0x00000805000075a7 */ /* 0x0002a600080011ff */
[----:B--2---:R-:W-:Y:S05]  /*8430*/  @!P0 NANOSLEEP.SYNCS 0x989680 ;  /* 0x009896800000895d */ /* 0x004fea0003900000 */
[----:B------:R-:W2:Y:S02]  /*8440*/  @!P0 SYNCS.PHASECHK.TRANS64 P0, [R0+URZ+0x8], R5 ;  /* 0x00000805000085a7 */ /* 0x000ea400080010ff */
[----:B--2---:R-:W-:Y:S05]  /*8450*/  @!P0 BRA `(.L_x_81) ;  /* 0xfffffffc00ec8947 */ /* 0x004fea000383ffff */
[----:B------:R-:W-:Y:S05]  /*8460*/  BRA `(.L_x_80) ;  /* 0xffffffb400e07947 */ /* 0x000fea000383ffff */
.L_x_83:
[----:B------:R-:W-:Y:S01]  /*8470*/  BSSY B0, `(.L_x_180) ;  /* 0x0000006000007945 */ /* 0x000fe20003800000 */
[----:B------:R-:W-:-:S07]  /*8480*/  MOV R15, 0xffffffff ;  /* 0xffffffff000f7802 */ /* 0x000fce0000000f00 */
[----:B-1---5:R-:W-:Y:S05]  /*8490*/  WARPSYNC.COLLECTIVE R15, `(.L_x_181) ;  /* 0x000000000f0c7348 */ /* 0x022fea0003c00000 */
[----:B------:R-:W-:Y:S02]  /*84a0*/  ELECT P6, UR79, PT ;  /* 0x00000000004f782f */ /* 0x000fe400038c0000 */
[----:B------:R-:W-:Y:S01]  /*84b0*/  MOV R14, UR79 ;  /* 0x0000004f000e7c02 */ /* 0x000fe20008000f00 */
[----:B-1---5:R-:W-:Y:S10]  /*84c0*/  ENDCOLLECTIVE ;  /* 0x000000000000791b */ /* 0x022ff40003800000 */
.L_x_181:
[----:B------:R-:W-:Y:S05]  /*84d0*/  BSYNC B0 ;  /* 0x0000000000007941 */ /* 0x000fea0003800000 */
.L_x_180:
[----:B------:R-:W-:Y:S05]  /*84e0*/  BRA `(.L_x_182) ;  /* 0xffffffb800107947 */ /* 0x000fea000383ffff */
.L_x_85:
[----:B-1----:R-:W-:-:S04]  /*84f0*/  MOV R0, UR4 ;  /* 0x0000000400007c02 */ /* 0x002fc80008000f00 */
[----:B------:R1:W2:Y:S03]  /*8500*/  SYNCS.PHASECHK.TRANS64.TRYWAIT P0, [R0+URZ+0x8], R3 ;  /* 0x00000803000075a7 */ /* 0x0002a600080011ff */
[----:B--2---:R-:W-:Y:S05]  /*8510*/  @!P0 NANOSLEEP.SYNCS 0x989680 ;  /* 0x009896800000895d */ /* 0x004fea0003900000 */
[----:B------:R-:W2:Y:S02]  /*8520*/  @!P0 SYNCS.PHASECHK.TRANS64 P0, [R0+URZ+0x8], R3 ;  /* 0x00000803000085a7 */ /* 0x000ea400080010ff */
[----:B--2---:R-:W-:Y:S05]  /*8530*/  @!P0 BRA `(.L_x_85) ;  /* 0xfffffffc00ec8947 */ /* 0x004fea000383ffff */
[----:B------:R-:W-:Y:S05]  /*8540*/  BRA `(.L_x_84) ;  /* 0xffffffb800147947 */ /* 0x000fea000383ffff */
.L_x_86:
[----:B-1----:R1:W2:Y:S02]  /*8550*/  SYNCS.PHASECHK.TRANS64.TRYWAIT P0, [R0+URZ+0x180], R5 ;  /* 0x00018005000075a7 */ /* 0x0022a400080011ff */
[----:B--2---:R-:W-:Y:S05]  /*8560*/  @!P0 NANOSLEEP.SYNCS 0x989680 ;  /* 0x009896800000895d */ /* 0x004fea0003900000 */
[----:B------:R-:W2:Y:S02]  /*8570*/  @!P0 SYNCS.PHASECHK.TRANS64 P0, [R0+URZ+0x180], R5 ;  /* 0x00018005000085a7 */ /* 0x000ea400080010ff */
[----:B--2---:R-:W-:Y:S05]  /*8580*/  @!P0 BRA `(.L_x_86) ;  /* 0xfffffffc00f08947 */ /* 0x004fea000383ffff */
[----:B------:R-:W-:Y:S05]  /*8590*/  BRA `(.L_x_183) ;  /* 0xffffffb800f07947 */ /* 0x000fea000383ffff */
.L_x_88:
[----:B------:R-:W-:-:S07]  /*85a0*/  MOV R0, UR19 ;  /* 0x0000001300007c02 */ /* 0x000fce0008000f00 */
.L_x_184:
[----:B-1----:R1:W2:Y:S02]  /*85b0*/  SYNCS.PHASECHK.TRANS64.TRYWAIT P0, [R0+URZ+0x1c0], R5 ;  /* 0x0001c005000075a7 */ /* 0x0022a400080011ff */
[----:B--2---:R-:W-:Y:S05]  /*85c0*/  @!P0 NANOSLEEP.SYNCS 0x989680 ;  /* 0x009896800000895d */ /* 0x004fea0003900000 */
[----:B------:R-:W2:Y:S02]  /*85d0*/  @!P0 SYNCS.PHASECHK.TRANS64 P0, [R0+URZ+0x1c0], R5 ;  /* 0x0001c005000085a7 */ /* 0x000ea400080010ff */
[----:B--2---:R-:W-:Y:S05]  /*85e0*/  @!P0 BRA `(.L_x_184) ;  /* 0xfffffffc00f08947 */ /* 0x004fea000383ffff */
[----:B------:R-:W-:Y:S05]  /*85f0*/  BRA `(.L_x_185) ;  /* 0xffffffbc003c7947 */ /* 0x000fea000383ffff */
.L_x_91:
[----:B------:R-:W-:Y:S07]  /*8600*/  MOV R0, UR7 ;  /* 0x0000000700007c02 */ /* 0x000fee0008000f00 */
.L_x_186:
[----:B-1----:R1:W2:Y:S02]  /*8610*/  SYNCS.PHASECHK.TRANS64.TRYWAIT P0, [R0+URZ], R5 ;  /* 0x00000005000075a7 */ /* 0x0022a400080011ff */
[----:B--2---:R-:W-:Y:S05]  /*8620*/  @!P0 NANOSLEEP.SYNCS 0x989680 ;  /* 0x009896800000895d */ /* 0x004fea0003900000 */
[----:B------:R-:W2:Y:S02]  /*8630*/  @!P0 SYNCS.PHASECHK.TRANS64 P0, [R0+URZ], R5 ;  /* 0x00000005000085a7 */ /* 0x000ea400080010ff */
[----:B--2---:R-:W-:Y:S05]  /*8640*/  @!P0 BRA `(.L_x_186) ;  /* 0xfffffffc00f08947 */ /* 0x004fea000383ffff */
[----:B------:R-:W-:Y:S05]  /*8650*/  BRA `(.L_x_90) ;  /* 0xffffffbc00507947 */ /* 0x000fea000383ffff */
.L_x_95:
[----:B-1----:R-:W-:-:S07]  /*8660*/  MOV R0, UR6 ;  /* 0x0000000600007c02 */ /* 0x002fce0008000f00 */
.L_x_187:
[----:B-1----:R1:W2:Y:S02]  /*8670*/  SYNCS.PHASECHK.TRANS64.TRYWAIT P0, [R0+URZ], R3 ;  /* 0x00000003000075a7 */ /* 0x0022a400080011ff */
[----:B--2---:R-:W-:Y:S05]  /*8680*/  @!P0 NANOSLEEP.SYNCS 0x989680 ;  /* 0x009896800000895d */ /* 0x004fea0003900000 */
[----:B------:R-:W2:Y:S02]  /*8690*/  @!P0 SYNCS.PHASECHK.TRANS64 P0, [R0+URZ], R3 ;  /* 0x00000003000085a7 */ /* 0x000ea400080010ff */
[----:B--2---:R-:W-:Y:S05]  /*86a0*/  @!P0 BRA `(.L_x_187) ;  /* 0xfffffffc00f08947 */ /* 0x004fea000383ffff */
[----:B------:R-:W-:Y:S05]  /*86b0*/  BRA `(.L_x_188) ;  /* 0xffffffc0001c7947 */ /* 0x000fea000383ffff */
.L_x_96:
[----:B------:R-:W-:-:S07]  /*86c0*/  MOV R0, UR6 ;  /* 0x0000000600007c02 */ /* 0x000fce0008000f00 */
.L_x_189:
[----:B-1----:R1:W2:Y:S02]  /*86d0*/  SYNCS.PHASECHK.TRANS64.TRYWAIT P0, [R0+URZ], R3 ;  /* 0x00000003000075a7 */ /* 0x0022a400080011ff */
[----:B--2---:R-:W-:Y:S05]  /*86e0*/  @!P0 NANOSLEEP.SYNCS 0x989680 ;  /* 0x009896800000895d */ /* 0x004fea0003900000 */
[----:B------:R-:W2:Y:S02]  /*86f0*/  @!P0 SYNCS.PHASECHK.TRANS64 P0, [R0+URZ], R3 ;  /* 0x00000003000085a7 */ /* 0x000ea400080010ff */
[----:B--2---:R-:W-:Y:S05]  /*8700*/  @!P0 BRA `(.L_x_189) ;  /* 0xfffffffc00f08947 */ /* 0x004fea000383ffff */
[----:B------:R-:W-:Y:S05]  /*8710*/  BRA `(.L_x_190) ;  /* 0xffffffc000287947 */ /* 0x000fea000383ffff */
.L_x_97:
[----:B------:R-:W-:-:S07]  /*8720*/  MOV R0, UR6 ;  /* 0x0000000600007c02 */ /* 0x000fce0008000f00 */
.L_x_191:
[----:B-1----:R1:W2:Y:S02]  /*8730*/  SYNCS.PHASECHK.TRANS64.TRYWAIT P0, [R0+URZ], R3 ;  /* 0x00000003000075a7 */ /* 0x0022a400080011ff */
[----:B--2---:R-:W-:Y:S05]  /*8740*/  @!P0 NANOSLEEP.SYNCS 0x989680 ;  /* 0x009896800000895d */ /* 0x004fea0003900000 */
[----:B------:R-:W2:Y:S02]  /*8750*/  @!P0 SYNCS.PHASECHK.TRANS64 P0, [R0+URZ], R3 ;  /* 0x00000003000085a7 */ /* 0x000ea400080010ff */
[----:B--2---:R-:W-:Y:S05]  /*8760*/  @!P0 BRA `(.L_x_191) ;  /* 0xfffffffc00f08947 */ /* 0x004fea000383ffff */
[----:B------:R-:W-:Y:S05]  /*8770*/  BRA `(.L_x_192) ;  /* 0xffffffc000347947 */ /* 0x000fea000383ffff */
.L_x_100:
[----:B------:R-:W-:-:S07]  /*8780*/  MOV R0, UR11 ;  /* 0x0000000b00007c02 */ /* 0x000fce0008000f00 */
.L_x_193:
[----:B-1----:R1:W2:Y:S02]  /*8790*/  SYNCS.PHASECHK.TRANS64.TRYWAIT P1, [R0+URZ+0x200], R3 ;  /* 0x00020003000075a7 */ /* 0x0022a400080211ff */
[----:B--2---:R-:W-:Y:S05]  /*87a0*/  @!P1 NANOSLEEP.SYNCS 0x989680 ;  /* 0x009896800000995d */ /* 0x004fea0003900000 */
[----:B------:R-:W2:Y:S02]  /*87b0*/  @!P1 SYNCS.PHASECHK.TRANS64 P1, [R0+URZ+0x200], R3 ;  /* 0x00020003000095a7 */ /* 0x000ea400080210ff */
[----:B--2---:R-:W-:Y:S05]  /*87c0*/  @!P1 BRA `(.L_x_193) ;  /* 0xfffffffc00f09947 */ /* 0x004fea000383ffff */
[----:B------:R-:W-:Y:S05]  /*87d0*/  BRA `(.L_x_194) ;  /* 0xffffffc000807947 */ /* 0x000fea000383ffff */
.L_x_105:
[----:B----4-:R4:W1:Y:S02]  /*87e0*/  SYNCS.PHASECHK.TRANS64.TRYWAIT P0, [R0+URZ+0x180], R3 ;  /* 0x00018003000075a7 */ /* 0x01086400080011ff */
[----:B-1----:R-:W-:Y:S05]  /*87f0*/  @!P0 NANOSLEEP.SYNCS 0x989680 ;  /* 0x009896800000895d */ /* 0x002fea0003900000 */
[----:B------:R-:W1:Y:S02]  /*8800*/  @!P0 SYNCS.PHASECHK.TRANS64 P0, [R0+URZ+0x180], R3 ;  /* 0x00018003000085a7 */ /* 0x000e6400080010ff */
[----:B-1----:R-:W-:Y:S05]  /*8810*/  @!P0 BRA `(.L_x_105) ;  /* 0xfffffffc00f08947 */ /* 0x002fea000383ffff */
[----:B------:R-:W-:Y:S05]  /*8820*/  BRA `(.L_x_195) ;  /* 0xffffffc400847947 */ /* 0x000fea000383ffff */
.L_x_108:
[----:B------:R-:W-:Y:S07]  /*8830*/  MOV R0, UR6 ;  /* 0x0000000600007c02 */ /* 0x000fee0008000f00 */
.L_x_196:
[----:B-1----:R1:W4:Y:S02]  /*8840*/  SYNCS.PHASECHK.TRANS64.TRYWAIT P0, [R0+URZ+0x178], R3 ;  /* 0x00017803000075a7 */ /* 0x00232400080011ff */
[----:B----4-:R-:W-:Y:S05]  /*8850*/  @!P0 NANOSLEEP.SYNCS 0x989680 ;  /* 0x009896800000895d */ /* 0x010fea0003900000 */
[----:B------:R-:W4:Y:S02]  /*8860*/  @!P0 SYNCS.PHASECHK.TRANS64 P0, [R0+URZ+0x178], R3 ;  /* 0x00017803000085a7 */ /* 0x000f2400080010ff */
[----:B----4-:R-:W-:Y:S05]  /*8870*/  @!P0 BRA `(.L_x_196) ;  /* 0xfffffffc00f08947 */ /* 0x010fea000383ffff */
[----:B------:R-:W-:Y:S05]  /*8880*/  BRA `(.L_x_107) ;  /* 0xffffffc800707947 */ /* 0x000fea000383ffff */
.L_x_111:
[----:B------:R-:W-:Y:S07]  /*8890*/  MOV R3, UR6 ;  /* 0x0000000600037c02 */ /* 0x000fee0008000f00 */
.L_x_197:
[----:B-1----:R1:W2:Y:S02]  /*88a0*/  SYNCS.PHASECHK.TRANS64.TRYWAIT P2, [R3+URZ+0x168], R26 ;  /* 0x0001681a030075a7 */ /* 0x0022a400080411ff */
[----:B--2---:R-:W-:Y:S05]  /*88b0*/  @!P2 NANOSLEEP.SYNCS 0x989680 ;  /* 0x009896800000a95d */ /* 0x004fea0003900000 */
[----:B------:R-:W2:Y:S02]  /*88c0*/  @!P2 SYNCS.PHASECHK.TRANS64 P2, [R3+URZ+0x168], R26 ;  /* 0x0001681a0300a5a7 */ /* 0x000ea400080410ff */
[----:B--2---:R-:W-:Y:S05]  /*88d0*/  @!P2 BRA `(.L_x_197) ;  /* 0xfffffffc00f0a947 */ /* 0x004fea000383ffff */
[----:B------:R-:W-:Y:S05]  /*88e0*/  BRA `(.L_x_198) ;  /* 0xffffffcc00047947 */ /* 0x000fea000383ffff */
.L_x_114:
[----:B---3--:R3:W4:Y:S02]  /*88f0*/  SYNCS.PHASECHK.TRANS64.TRYWAIT P0, [R0+URZ+0x180], R3 ;  /* 0x00018003000075a7 */ /* 0x00872400080011ff */
[----:B----4-:R-:W-:Y:S05]  /*8900*/  @!P0 NANOSLEEP.SYNCS 0x989680 ;  /* 0x009896800000895d */ /* 0x010fea0003900000 */
[----:B------:R-:W4:Y:S02]  /*8910*/  @!P0 SYNCS.PHASECHK.TRANS64 P0, [R0+URZ+0x180], R3 ;  /* 0x00018003000085a7 */ /* 0x000f2400080010ff */
[----:B----4-:R-:W-:Y:S05]  /*8920*/  @!P0 BRA `(.L_x_114) ;  /* 0xfffffffc00f08947 */ /* 0x010fea000383ffff */
[----:B------:R-:W-:Y:S05]  /*8930*/  BRA `(.L_x_199) ;  /* 0xffffffd000547947 */ /* 0x000fea000383ffff */
.L_x_120:
[----:B------:R-:W-:Y:S07]  /*8940*/  MOV R0, UR39 ;  /* 0x0000002700007c02 */ /* 0x000fee0008000f00 */
.L_x_200:
[----:B-1----:R1:W3:Y:S02]  /*8950*/  SYNCS.PHASECHK.TRANS64.TRYWAIT P0, [R0+URZ+0x160], R3 ;  /* 0x00016003000075a7 */ /* 0x0022e400080011ff */
[----:B---3--:R-:W-:Y:S05]  /*8960*/  @!P0 NANOSLEEP.SYNCS 0x989680 ;  /* 0x009896800000895d */ /* 0x008fea0003900000 */
[----:B------:R-:W3:Y:S02]  /*8970*/  @!P0 SYNCS.PHASECHK.TRANS64 P0, [R0+URZ+0x160], R3 ;  /* 0x00016003000085a7 */ /* 0x000ee400080010ff */
[----:B---3--:R-:W-:Y:S05]  /*8980*/  @!P0 BRA `(.L_x_200) ;  /* 0xfffffffc00f08947 */ /* 0x008fea000383ffff */
[----:B------:R-:W-:Y:S05]  /*8990*/  BRA `(.L_x_119) ;  /* 0xffffffd8007c7947 */ /* 0x000fea000383ffff */
.L_x_122:
[----:B-1----:R1:W2:Y:S02]  /*89a0*/  SYNCS.PHASECHK.TRANS64.TRYWAIT P1, [R141+URZ+0x1a0], R8 ;  /* 0x0001a0088d0075a7 */ /* 0x0022a400080211ff */
[----:B--2---:R-:W-:Y:S05]  /*89b0*/  @!P1 NANOSLEEP.SYNCS 0x989680 ;  /* 0x009896800000995d */ /* 0x004fea0003900000 */
[----:B------:R-:W2:Y:S02]  /*89c0*/  @!P1 SYNCS.PHASECHK.TRANS64 P1, [R141+URZ+0x1a0], R8 ;  /* 0x0001a0088d0095a7 */ /* 0x000ea400080210ff */
[----:B--2---:R-:W-:Y:S05]  /*89d0*/  @!P1 BRA `(.L_x_122) ;  /* 0xfffffffc00f09947 */ /* 0x004fea000383ffff */
[----:B------:R-:W-:Y:S05]  /*89e0*/  BRA `(.L_x_121) ;  /* 0xffffffd800fc7947 */ /* 0x000fea000383ffff */
        .weak           $__internal_0_$__cuda_sm10x_tcgen05_guardrail_trap_col_being_dealloced_not_returned_by_alloc
        .type           $__internal_0_$__cuda_sm10x_tcgen05_guardrail_trap_col_being_dealloced_not_returned_by_alloc,@function
        .size           $__internal_0_$__cuda_sm10x_tcgen05_guardrail_trap_col_being_dealloced_not_returned_by_alloc,($__internal_1_$__cuda_sm10x_tcgen05_guardrail_trap_phase_invalid_during_alloc - $__internal_0_$__cuda_sm10x_tcgen05_guardrail_trap_col_being_dealloced_not_returned_by_alloc)
$__internal_0_$__cuda_sm10x_tcgen05_guardrail_trap_col_being_dealloced_not_returned_by_alloc:
[----:B------:R-:W-:Y:S05]  /*89f0*/  BPT.TRAP 0x1 ;  /* 0x000000040000795c */ /* 0x000fea0000300000 */
[----:B------:R-:W-:-:S04]  /*8a00*/  HFMA2 R3, -RZ, RZ, 0, 0 ;  /* 0x00000000ff037431 */ /* 0x000fc800000001ff */
[----:B------:R-:W-:Y:S05]  /*8a10*/  RET.REL.NODEC R2 `(_ZN7cutlass13device_kernelINS_4gemm6kernel13GemmUniversalIN4cute5tupleIJiiiiEEENS1_10collective13CollectiveMmaINS1_35MainloopSm100TmaUmmaWarpSpecializedILi22ELi2ELi4ENS5_IJNS4_1CILi2EEENSA_ILi1EEESC_EEEEENS5_IJNSA_ILi256EEENSA_ILi48EEENSA_ILi64EEEEEENS_12float_e4m3_tENS5_IJlSC_lEEESJ_SK_NS4_8TiledMMAINS4_8MMA_AtomIJNS4_10MMA_TraitsINS4_25SM100_MMA_F8F6F4_2x1SM_SSEJSJ_SJ_fSF_SG_NS4_17integral_constantINS4_4UMMA5MajorELSR_0EEESS_NSP_INSQ_7ScaleInELST_0EEESU_EEEEEENS4_6LayoutINS5_IJSC_SC_SC_EEENS5_IJNSA_ILi0EEESZ_SZ_EEEEENS5_IJNS4_10UnderscoreES12_S12_EEEEENS4_18SM100_TMA_2SM_LOADENS4_14ComposedLayoutINS4_7SwizzleILi2ELi4ELi3EEENS4_18smem_ptr_flag_bitsILi8EEENSX_INS5_IJNSA_ILi8EEESH_EEENS5_IJSH_SC_EEEEEEEvNS4_8identityES15_S1F_vS1G_EENS_8epilogue10collective18CollectiveEpilogueINS1I_23Sm100TmaWarpSpecializedILi1ELi1ELi48ELb0ELb0EEEJNS5_IJNSA_ILi128EEESG_SH_EEENS5_IJNSX_IS1N_SC_EENSX_ISG_SC_EEEEESJ_SK_SJ_SK_NS1I_6fusion15FusionCallbacksIS1M_NS1S_17LinearCombinationISJ_fSJ_fLNS_15FloatRoundStyleE2EEES1O_S1R_JEEENS4_5SM1004TMEM4LOAD26SM100_TMEM_LOAD_32dp32b16xENS4_13SM90_TMA_LOADENS16_INS17_ILi0ELi4ELi3EEES1A_NSX_INS5_IJS1B_NSA_ILi16EEEEEENS5_IJS24_SC_EEEEEEENS4_39AutoVectorizingCopyWithAssumedAlignmentILi128EEENS4_14SM90_TMA_STOREES28_S2A_S2A_EEEvvEEEEvNT_6ParamsE) ;  /* 0xffffff7402787950 */ /* 0x000fea0003c3ffff */
        .weak           $__internal_1_$__cuda_sm10x_tcgen05_guardrail_trap_phase_invalid_during_alloc
        .type           $__internal_1_$__cuda_sm10x_tcgen05_guardrail_trap_phase_invalid_during_alloc,@function
        .size           $__internal_1_$__cuda_sm10x_tcgen05_guardrail_trap_phase_invalid_during_alloc,($__internal_2_$__cuda_sm10x_tcgen05_guardrail_trap_unallocated_columns_being_dealloced - $__internal_1_$__cuda_sm10x_tcgen05_guardrail_trap_phase_invalid_during_alloc)
$__internal_1_$__cuda_sm10x_tcgen05_guardrail_trap_phase_invalid_during_alloc:
[----:B------:R-:W-:Y:S05]  /*8a20*/  BPT.TRAP 0x1 ;  /* 0x000000040000795c */ /* 0x000fea0000300000 */
[----:B------:R-:W-:-:S04]  /*8a30*/  MOV R3, 0x0 ;  /* 0x0000000000037802 */ /* 0x000fc80000000f00 */
[----:B------:R-:W-:Y:S05]  /*8a40*/  RET.REL.NODEC R2 `(_ZN7cutlass13device_kernelINS_4gemm6kernel13GemmUniversalIN4cute5tupleIJiiiiEEENS1_10collective13CollectiveMmaINS1_35MainloopSm100TmaUmmaWarpSpecializedILi22ELi2ELi4ENS5_IJNS4_1CILi2EEENSA_ILi1EEESC_EEEEENS5_IJNSA_ILi256EEENSA_ILi48EEENSA_ILi64EEEEEENS_12float_e4m3_tENS5_IJlSC_lEEESJ_SK_NS4_8TiledMMAINS4_8MMA_AtomIJNS4_10MMA_TraitsINS4_25SM100_MMA_F8F6F4_2x1SM_SSEJSJ_SJ_fSF_SG_NS4_17integral_constantINS4_4UMMA5MajorELSR_0EEESS_NSP_INSQ_7ScaleInELST_0EEESU_EEEEEENS4_6LayoutINS5_IJSC_SC_SC_EEENS5_IJNSA_ILi0EEESZ_SZ_EEEEENS5_IJNS4_10UnderscoreES12_S12_EEEEENS4_18SM100_TMA_2SM_LOADENS4_14ComposedLayoutINS4_7SwizzleILi2ELi4ELi3EEENS4_18smem_ptr_flag_bitsILi8EEENSX_INS5_IJNSA_ILi8EEESH_EEENS5_IJSH_SC_EEEEEEEvNS4_8identityES15_S1F_vS1G_EENS_8epilogue10collective18CollectiveEpilogueINS1I_23Sm100TmaWarpSpecializedILi1ELi1ELi48ELb0ELb0EEEJNS5_IJNSA_ILi128EEESG_SH_EEENS5_IJNSX_IS1N_SC_EENSX_ISG_SC_EEEEESJ_SK_SJ_SK_NS1I_6fusion15FusionCallbacksIS1M_NS1S_17LinearCombinationISJ_fSJ_fLNS_15FloatRoundStyleE2EEES1O_S1R_JEEENS4_5SM1004TMEM4LOAD26SM100_TMEM_LOAD_32dp32b16xENS4_13SM90_TMA_LOADENS16_INS17_ILi0ELi4ELi3EEES1A_NSX_INS5_IJS1B_NSA_ILi16EEEEEENS5_IJS24_SC_EEEEEEENS4_39AutoVectorizingCopyWithAssumedAlignmentILi128EEENS4_14SM90_TMA_STOREES28_S2A_S2A_EEEvvEEEEvNT_6ParamsE) ;  /* 0xffffff74026c7950 */ /* 0x000fea0003c3ffff */
        .weak           $__internal_2_$__cuda_sm10x_tcgen05_guardrail_trap_unallocated_columns_being_dealloced
        .type           $__internal_2_$__cuda_sm10x_tcgen05_guardrail_trap_unallocated_columns_being_dealloced,@function
        .size           $__internal_2_$__cuda_sm10x_tcgen05_guardrail_trap_unallocated_columns_being_dealloced,(.L_x_202 - $__internal_2_$__cuda_sm10x_tcgen05_guardrail_trap_unallocated_columns_being_dealloced)
$__internal_2_$__cuda_sm10x_tcgen05_guardrail_trap_unallocated_columns_being_dealloced:
[----:B------:R-:W-:Y:S05]  /*8a50*/  BPT.TRAP 0x1 ;  /* 0x000000040000795c */ /* 0x000fea0000300000 */
[----:B------:R-:W-:-:S04]  /*8a60*/  HFMA2 R3, -RZ, RZ, 0, 0 ;  /* 0x00000000ff037431 */ /* 0x000fc800000001ff */
[----:B------:R-:W-:Y:S05]  /*8a70*/  RET.REL.NODEC R2 `(_ZN7cutlass13device_kernelINS_4gemm6kernel13GemmUniversalIN4cute5tupleIJiiiiEEENS1_10collective13CollectiveMmaINS1_35MainloopSm100TmaUmmaWarpSpecializedILi22ELi2ELi4ENS5_IJNS4_1CILi2EEENSA_ILi1EEESC_EEEEENS5_IJNSA_ILi256EEENSA_ILi48EEENSA_ILi64EEEEEENS_12float_e4m3_tENS5_IJlSC_lEEESJ_SK_NS4_8TiledMMAINS4_8MMA_AtomIJNS4_10MMA_TraitsINS4_25SM100_MMA_F8F6F4_2x1SM_SSEJSJ_SJ_fSF_SG_NS4_17integral_constantINS4_4UMMA5MajorELSR_0EEESS_NSP_INSQ_7ScaleInELST_0EEESU_EEEEEENS4_6LayoutINS5_IJSC_SC_SC_EEENS5_IJNSA_ILi0EEESZ_SZ_EEEEENS5_IJNS4_10UnderscoreES12_S12_EEEEENS4_18SM100_TMA_2SM_LOADENS4_14ComposedLayoutINS4_7SwizzleILi2ELi4ELi3EEENS4_18smem_ptr_flag_bitsILi8EEENSX_INS5_IJNSA_ILi8EEESH_EEENS5_IJSH_SC_EEEEEEEvNS4_8identityES15_S1F_vS1G_EENS_8epilogue10collective18CollectiveEpilogueINS1I_23Sm100TmaWarpSpecializedILi1ELi1ELi48ELb0ELb0EEEJNS5_IJNSA_ILi128EEESG_SH_EEENS5_IJNSX_IS1N_SC_EENSX_ISG_SC_EEEEESJ_SK_SJ_SK_NS1I_6fusion15FusionCallbacksIS1M_NS1S_17LinearCombinationISJ_fSJ_fLNS_15FloatRoundStyleE2EEES1O_S1R_JEEENS4_5SM1004TMEM4LOAD26SM100_TMEM_LOAD_32dp32b16xENS4_13SM90_TMA_LOADENS16_INS17_ILi0ELi4ELi3EEES1A_NSX_INS5_IJS1B_NSA_ILi16EEEEEENS5_IJS24_SC_EEEEEEENS4_39AutoVectorizingCopyWithAssumedAlignmentILi128EEENS4_14SM90_TMA_STOREES28_S2A_S2A_EEEvvEEEEvNT_6ParamsE) ;  /* 0xffffff7402607950 */ /* 0x000fea0003c3ffff */
.L_x_201:
[----:B------:R-:W-:-:S00]  /*8a80*/  BRA `(.L_x_201) ;  /* 0xfffffffc00fc7947 */ /* 0x000fc0000383ffff */
[----:B------:R-:W-:-:S00]  /*8a90*/  NOP ;  /* 0x0000000000007918 */ /* 0x000fc00000000000 */
        /* <DEDUP_REMOVED lines=14> */
.L_x_202:


//--------------------- .nv.global.init           --------------------------
	.section	.nv.global.init,"aw",@progbits
.nv.global.init:
	.type		$str$26,@object
	.size		$str$26,($str$25 - $str$26)
$str$26:
        /*0000*/ 	.byte	0x2f, 0x74, 0x6d, 0x70, 0x2f, 0x63, 0x75, 0x74, 0x6c, 0x61, 0x73, 0x73, 0x5f, 0x73, 0x77, 0x65
        /*0010*/ 	.byte	0x65, 0x70, 0x5f, 0x73, 0x72, 0x63, 0x2f, 0x69, 0x6e, 0x63, 0x6c, 0x75, 0x64, 0x65, 0x2f, 0x63
        /*0020*/ 	.byte	0x75, 0x74, 0x65, 0x2f, 0x61, 0x74, 0x6f, 0x6d, 0x2f, 0x63, 0x6f, 0x70, 0x79, 0x5f, 0x74, 0x72
        /*0030*/ 	.byte	0x61, 0x69, 0x74, 0x73, 0x5f, 0x73, 0x6d, 0x31, 0x30, 0x30, 0x2e, 0x68, 0x70, 0x70, 0x00
	.type		$str$25,@object
	.size		$str$25,(__unnamed_1 - $str$25)
$str$25:
        /*003f*/ 	.byte	0x28, 0x28, 0x75, 0x69, 0x6e, 0x74, 0x33, 0x32, 0x5f, 0x74, 0x28, 0x74, 0x68, 0x72, 0x65, 0x61
        /*004f*/ 	.byte	0x64, 0x49, 0x64, 0x78, 0x2e, 0x78, 0x29, 0x20, 0x2f, 0x20, 0x33, 0x32, 0x29, 0x20, 0x25, 0x20
        /*005f*/ 	.byte	0x34, 0x29, 0x20, 0x3d, 0x3d, 0x20, 0x28, 0x28, 0x28, 0x74, 0x6d, 0x65, 0x6d, 0x5f, 0x61, 0x64
        /*006f*/ 	.byte	0x64, 0x72, 0x20, 0x3e, 0x3e, 0x20, 0x31, 0x36, 0x29, 0x20, 0x2f, 0x20, 0x33, 0x32, 0x29, 0x20
        /*007f*/ 	.byte	0x25, 0x20, 0x34, 0x29, 0x00
	.type		__unnamed_1,@object
	.size		__unnamed_1,(.L_1 - __unnamed_1)
__unnamed_1:
        /*0084*/ 	.byte	0x63, 0x6f, 0x6e, 0x73, 0x74, 0x65, 0x78, 0x70, 0x72, 0x20, 0x76, 0x6f, 0x69, 0x64, 0x20, 0x63
        /* <DEDUP_REMOVED lines=36> */
        /*02d4*/ 	.byte	0x3a, 0x43, 0x3c, 0x30, 0x3e, 0x3e, 0x3e, 0x3e, 0x5d, 0x00
.L_1:


//--------------------- .nv.shared._ZN7cutlass13device_kernelINS_4gemm6kernel13GemmUniversalIN4cute5tupleIJiiiiEEENS1_10collective13CollectiveMmaINS1_35MainloopSm100TmaUmmaWarpSpecializedILi22ELi2ELi4ENS5_IJNS4_1CILi2EEENSA_ILi1EEESC_EEEEENS5_IJNSA_ILi256EEENSA_ILi48EEENSA_ILi64EEEEEENS_12float_e4m3_tENS5_IJlSC_lEEESJ_SK_NS4_8TiledMMAINS4_8MMA_AtomIJNS4_10MMA_TraitsINS4_25SM100_MMA_F8F6F4_2x1SM_SSEJSJ_SJ_fSF_SG_NS4_17integral_constantINS4_4UMMA5MajorELSR_0EEESS_NSP_INSQ_7ScaleInELST_0EEESU_EEEEEENS4_6LayoutINS5_IJSC_SC_SC_EEENS5_IJNSA_ILi0EEESZ_SZ_EEEEENS5_IJNS4_10UnderscoreES12_S12_EEEEENS4_18SM100_TMA_2SM_LOADENS4_14ComposedLayoutINS4_7SwizzleILi2ELi4ELi3EEENS4_18smem_ptr_flag_bitsILi8EEENSX_INS5_IJNSA_ILi8EEESH_EEENS5_IJSH_SC_EEEEEEEvNS4_8identityES15_S1F_vS1G_EENS_8epilogue10collective18CollectiveEpilogueINS1I_23Sm100TmaWarpSpecializedILi1ELi1ELi48ELb0ELb0EEEJNS5_IJNSA_ILi128EEESG_SH_EEENS5_IJNSX_IS1N_SC_EENSX_ISG_SC_EEEEESJ_SK_SJ_SK_NS1I_6fusion15FusionCallbacksIS1M_NS1S_17LinearCombinationISJ_fSJ_fLNS_15FloatRoundStyleE2EEES1O_S1R_JEEENS4_5SM1004TMEM4LOAD26SM100_TMEM_LOAD_32dp32b16xENS4_13SM90_TMA_LOADENS16_INS17_ILi0ELi4ELi3EEES1A_NSX_INS5_IJS1B_NSA_ILi16EEEEEENS5_IJS24_SC_EEEEEEENS4_39AutoVectorizingCopyWithAssumedAlignmentILi128EEENS4_14SM90_TMA_STOREES28_S2A_S2A_EEEvvEEEEvNT_6ParamsE --------------------------
	.section	.nv.shared._ZN7cutlass13device_kernelINS_4gemm6kernel13GemmUniversalIN4cute5tupleIJiiiiEEENS1_10collective13CollectiveMmaINS1_35MainloopSm100TmaUmmaWarpSpecializedILi22ELi2ELi4ENS5_IJNS4_1CILi2EEENSA_ILi1EEESC_EEEEENS5_IJNSA_ILi256EEENSA_ILi48EEENSA_ILi64EEEEEENS_12float_e4m3_tENS5_IJlSC_lEEESJ_SK_NS4_8TiledMMAINS4_8MMA_AtomIJNS4_10MMA_TraitsINS4_25SM100_MMA_F8F6F4_2x1SM_SSEJSJ_SJ_fSF_SG_NS4_17integral_constantINS4_4UMMA5MajorELSR_0EEESS_NSP_INSQ_7ScaleInELST_0EEESU_EEEEEENS4_6LayoutINS5_IJSC_SC_SC_EEENS5_IJNSA_ILi0EEESZ_SZ_EEEEENS5_IJNS4_10UnderscoreES12_S12_EEEEENS4_18SM100_TMA_2SM_LOADENS4_14ComposedLayoutINS4_7SwizzleILi2ELi4ELi3EEENS4_18smem_ptr_flag_bitsILi8EEENSX_INS5_IJNSA_ILi8EEESH_EEENS5_IJSH_SC_EEEEEEEvNS4_8identityES15_S1F_vS1G_EENS_8epilogue10collective18CollectiveEpilogueINS1I_23Sm100TmaWarpSpecializedILi1ELi1ELi48ELb0ELb0EEEJNS5_IJNSA_ILi128EEESG_SH_EEENS5_IJNSX_IS1N_SC_EENSX_ISG_SC_EEEEESJ_SK_SJ_SK_NS1I_6fusion15FusionCallbacksIS1M_NS1S_17LinearCombinationISJ_fSJ_fLNS_15FloatRoundStyleE2EEES1O_S1R_JEEENS4_5SM1004TMEM4LOAD26SM100_TMEM_LOAD_32dp32b16xENS4_13SM90_TMA_LOADENS16_INS17_ILi0ELi4ELi3EEES1A_NSX_INS5_IJS1B_NSA_ILi16EEEEEENS5_IJS24_SC_EEEEEEENS4_39AutoVectorizingCopyWithAssumedAlignmentILi128EEENS4_14SM90_TMA_STOREES28_S2A_S2A_EEEvvEEEEvNT_6ParamsE,"aw",@nobits
	.sectionflags	@""
	.align	16
	.zero		1024


//--------------------- .nv.shared.reserved.0     --------------------------
	.section	.nv.shared.reserved.0,"aw",@nobits
	.weak		__nv_reservedSMEM_offset_0_alias
	.size		__nv_reservedSMEM_offset_0_alias, 0, 64
	.other		__nv_reservedSMEM_offset_0_alias,@"STO_CUDA_RESERVED_SHARED STV_DEFAULT"
__nv_reservedSMEM_offset_0_alias:
	.zero		0
.nv.shared.reserved.0:
	.zero		64
	.weak		__nv_reservedSMEM_tcgen05_partition
	.type		__nv_reservedSMEM_tcgen05_partition,@object
	.size		__nv_reservedSMEM_tcgen05_partition,(.L_0 - __nv_reservedSMEM_tcgen05_partition)
__nv_reservedSMEM_tcgen05_partition:
	.zero		32
.L_0:


//--------------------- .nv.global                --------------------------
	.section	.nv.global,"aw",@nobits
.nv.global:
	.type		_ZN40_INTERNAL_547ffd48_4_k_cu_a3781af8_294374cute1_E,@object
	.size		_ZN40_INTERNAL_547ffd48_4_k_cu_a3781af8_294374cute1_E,(_ZN40_INTERNAL_547ffd48_4_k_cu_a3781af8_294374cuda3std3__45__cpo6cbeginE - _ZN40_INTERNAL_547ffd48_4_k_cu_a3781af8_294374cute1_E)
_ZN40_INTERNAL_547ffd48_4_k_cu_a3781af8_294374cute1_E:
	.zero		1
	.type		_ZN40_INTERNAL_547ffd48_4_k_cu_a3781af8_294374cuda3std3__45__cpo6cbeginE,@object
	.size		_ZN40_INTERNAL_547ffd48_4_k_cu_a3781af8_294374cuda3std3__45__cpo6cbeginE,(_ZN40_INTERNAL_547ffd48_4_k_cu_a3781af8_294374cuda3std3__48in_placeE - _ZN40_INTERNAL_547ffd48_4_k_cu_a3781af8_294374cuda3std3__45__cpo6cbeginE)
_ZN40_INTERNAL_547ffd48_4_k_cu_a3781af8_294374cuda3std3__45__cpo6cbeginE:
	.zero		1
	.type		_ZN40_INTERNAL_547ffd48_4_k_cu_a3781af8_294374cuda3std3__48in_placeE,@object
	.size		_ZN40_INTERNAL_547ffd48_4_k_cu_a3781af8_294374cuda3std3__48in_placeE,(_ZN40_INTERNAL_547ffd48_4_k_cu_a3781af8_294374cuda3std6ranges3__45__cpo9iter_moveE - _ZN40_INTERNAL_547ffd48_4_k_cu_a3781af8_294374cuda3std3__48in_placeE)
_ZN40_INTERNAL_547ffd48_4_k_cu_a3781af8_294374cuda3std3__48in_placeE:
	.zero		1
	.type		_ZN40_INTERNAL_547ffd48_4_k_cu_a3781af8_294374cuda3std6ranges3__45__cpo9iter_moveE,@object
	.size		_ZN40_INTERNAL_547ffd48_4_k_cu_a3781af8_294374cuda3std6ranges3__45__cpo9iter_moveE,(_ZN40_INTERNAL_547ffd48_4_k_cu_a3781af8_294374cuda3std3__45__cpo5beginE - _ZN40_INTERNAL_547ffd48_4_k_cu_a3781af8_294374cuda3std6ranges3__45__cpo9iter_moveE)
_ZN40_INTERNAL_547ffd48_4_k_cu_a3781af8_294374cuda3std6ranges3__45__cpo9iter_moveE:
	.zero		1
	.type		_ZN40_INTERNAL_547ffd48_4_k_cu_a3781af8_294374cuda3std3__45__cpo5beginE,@object
	.size		_ZN40_INTERNAL_547ffd48_4_k_cu_a3781af8_294374cuda3std3__45__cpo5beginE,(_ZN40_INTERNAL_547ffd48_4_k_cu_a3781af8_294374cuda3std3__442_GLOBAL__N__547ffd48_4_k_cu_a3781af8_294376ignoreE - _ZN40_INTERNAL_547ffd48_4_k_cu_a3781af8_294374cuda3std3__45__cpo5beginE)
_ZN40_INTERNAL_547ffd48_4_k_cu_a3781af8_294374cuda3std3__45__cpo5beginE:
	.zero		1
	.type		_ZN40_INTERNAL_547ffd48_4_k_cu_a3781af8_294374cuda3std3__442_GLOBAL__N__547ffd48_4_k_cu_a3781af8_294376ignoreE,@object
	.size		_ZN40_INTERNAL_547ffd48_4_k_cu_a3781af8_294374cuda3std3__442_GLOBAL__N__547ffd48_4_k_cu_a3781af8_294376ignoreE,(_ZN40_INTERNAL_547ffd48_4_k_cu_a3781af8_294374cute7productE - _ZN40_INTERNAL_547ffd48_4_k_cu_a3781af8_294374cuda3std3__442_GLOBAL__N__547ffd48_4_k_cu_a3781af8_294376ignoreE)
_ZN40_INTERNAL_547ffd48_4_k_cu_a3781af8_294374cuda3std3__442_GLOBAL__N__547ffd48_4_k_cu_a3781af8_294376ignoreE:
	.zero		1
	.type		_ZN40_INTERNAL_547ffd48_4_k_cu_a3781af8_294374cute7productE,@object
	.size		_ZN40_INTERNAL_547ffd48_4_k_cu_a3781af8_294374cute7productE,(_ZN40_INTERNAL_547ffd48_4_k_cu_a3781af8_294374cuda3std3__45__cpo3endE - _ZN40_INTERNAL_547ffd48_4_k_cu_a3781af8_294374cute7productE)
_ZN40_INTERNAL_547ffd48_4_k_cu_a3781af8_294374cute7productE:
	.zero		1
	.type		_ZN40_INTERNAL_547ffd48_4_k_cu_a3781af8_294374cuda3std3__45__cpo3endE,@object
	.size		_ZN40_INTERNAL_547ffd48_4_k_cu_a3781af8_294374cuda3std3__45__cpo3endE,(_ZN40_INTERNAL_547ffd48_4_k_cu_a3781af8_294374cuda3std3__419piecewise_constructE - _ZN40_INTERNAL_547ffd48_4_k_cu_a3781af8_294374cuda3std3__45__cpo3endE)
_ZN40_INTERNAL_547ffd48_4_k_cu_a3781af8_294374cuda3std3__45__cpo3endE:
	.zero		1
	.type		_ZN40_INTERNAL_547ffd48_4_k_cu_a3781af8_294374cuda3std3__419piecewise_constructE,@object
	.size		_ZN40_INTERNAL_547ffd48_4_k_cu_a3781af8_294374cuda3std3__419piecewise_constructE,(_ZN40_INTERNAL_547ffd48_4_k_cu_a3781af8_294374cuda3std3__45__cpo4cendE - _ZN40_INTERNAL_547ffd48_4_k_cu_a3781af8_294374cuda3std3__419piecewise_constructE)
_ZN40_INTERNAL_547ffd48_4_k_cu_a3781af8_294374cuda3std3__419piecewise_constructE:
	.zero		1
	.type		_ZN40_INTERNAL_547ffd48_4_k_cu_a3781af8_294374cuda3std3__45__cpo4cendE,@object
	.size		_ZN40_INTERNAL_547ffd48_4_k_cu_a3781af8_294374cuda3std3__45__cpo4cendE,(_ZN40_INTERNAL_547ffd48_4_k_cu_a3781af8_294374cuda3std6ranges3__45__cpo4swapE - _ZN40_INTERNAL_547ffd48_4_k_cu_a3781af8_294374cuda3std3__45__cpo4cendE)
_ZN40_INTERNAL_547ffd48_4_k_cu_a3781af8_294374cuda3std3__45__cpo4cendE:
	.zero		1
	.type		_ZN40_INTERNAL_547ffd48_4_k_cu_a3781af8_294374cuda3std6ranges3__45__cpo4swapE,@object
	.size		_ZN40_INTERNAL_547ffd48_4_k_cu_a3781af8_294374cuda3std6ranges3__45__cpo4swapE,(.L_9 - _ZN40_INTERNAL_547ffd48_4_k_cu_a3781af8_294374cuda3std6ranges3__45__cpo4swapE)
_ZN40_INTERNAL_547ffd48_4_k_cu_a3781af8_294374cuda3std6ranges3__45__cpo4swapE:
	.zero		1
.L_9:


//--------------------- .nv.constant0._ZN7cutlass13device_kernelINS_4gemm6kernel13GemmUniversalIN4cute5tupleIJiiiiEEENS1_10collective13CollectiveMmaINS1_35MainloopSm100TmaUmmaWarpSpecializedILi22ELi2ELi4ENS5_IJNS4_1CILi2EEENSA_ILi1EEESC_EEEEENS5_IJNSA_ILi256EEENSA_ILi48EEENSA_ILi64EEEEEENS_12float_e4m3_tENS5_IJlSC_lEEESJ_SK_NS4_8TiledMMAINS4_8MMA_AtomIJNS4_10MMA_TraitsINS4_25SM100_MMA_F8F6F4_2x1SM_SSEJSJ_SJ_fSF_SG_NS4_17integral_constantINS4_4UMMA5MajorELSR_0EEESS_NSP_INSQ_7ScaleInELST_0EEESU_EEEEEENS4_6LayoutINS5_IJSC_SC_SC_EEENS5_IJNSA_ILi0EEESZ_SZ_EEEEENS5_IJNS4_10UnderscoreES12_S12_EEEEENS4_18SM100_TMA_2SM_LOADENS4_14ComposedLayoutINS4_7SwizzleILi2ELi4ELi3EEENS4_18smem_ptr_flag_bitsILi8EEENSX_INS5_IJNSA_ILi8EEESH_EEENS5_IJSH_SC_EEEEEEEvNS4_8identityES15_S1F_vS1G_EENS_8epilogue10collective18CollectiveEpilogueINS1I_23Sm100TmaWarpSpecializedILi1ELi1ELi48ELb0ELb0EEEJNS5_IJNSA_ILi128EEESG_SH_EEENS5_IJNSX_IS1N_SC_EENSX_ISG_SC_EEEEESJ_SK_SJ_SK_NS1I_6fusion15FusionCallbacksIS1M_NS1S_17LinearCombinationISJ_fSJ_fLNS_15FloatRoundStyleE2EEES1O_S1R_JEEENS4_5SM1004TMEM4LOAD26SM100_TMEM_LOAD_32dp32b16xENS4_13SM90_TMA_LOADENS16_INS17_ILi0ELi4ELi3EEES1A_NSX_INS5_IJS1B_NSA_ILi16EEEEEENS5_IJS24_SC_EEEEEEENS4_39AutoVectorizingCopyWithAssumedAlignmentILi128EEENS4_14SM90_TMA_STOREES28_S2A_S2A_EEEvvEEEEvNT_6ParamsE --------------------------
	.section	.nv.constant0._ZN7cutlass13device_kernelINS_4gemm6kernel13GemmUniversalIN4cute5tupleIJiiiiEEENS1_10collective13CollectiveMmaINS1_35MainloopSm100TmaUmmaWarpSpecializedILi22ELi2ELi4ENS5_IJNS4_1CILi2EEENSA_ILi1EEESC_EEEEENS5_IJNSA_ILi256EEENSA_ILi48EEENSA_ILi64EEEEEENS_12float_e4m3_tENS5_IJlSC_lEEESJ_SK_NS4_8TiledMMAINS4_8MMA_AtomIJNS4_10MMA_TraitsINS4_25SM100_MMA_F8F6F4_2x1SM_SSEJSJ_SJ_fSF_SG_NS4_17integral_constantINS4_4UMMA5MajorELSR_0EEESS_NSP_INSQ_7ScaleInELST_0EEESU_EEEEEENS4_6LayoutINS5_IJSC_SC_SC_EEENS5_IJNSA_ILi0EEESZ_SZ_EEEEENS5_IJNS4_10UnderscoreES12_S12_EEEEENS4_18SM100_TMA_2SM_LOADENS4_14ComposedLayoutINS4_7SwizzleILi2ELi4ELi3EEENS4_18smem_ptr_flag_bitsILi8EEENSX_INS5_IJNSA_ILi8EEESH_EEENS5_IJSH_SC_EEEEEEEvNS4_8identityES15_S1F_vS1G_EENS_8epilogue10collective18CollectiveEpilogueINS1I_23Sm100TmaWarpSpecializedILi1ELi1ELi48ELb0ELb0EEEJNS5_IJNSA_ILi128EEESG_SH_EEENS5_IJNSX_IS1N_SC_EENSX_ISG_SC_EEEEESJ_SK_SJ_SK_NS1I_6fusion15FusionCallbacksIS1M_NS1S_17LinearCombinationISJ_fSJ_fLNS_15FloatRoundStyleE2EEES1O_S1R_JEEENS4_5SM1004TMEM4LOAD26SM100_TMEM_LOAD_32dp32b16xENS4_13SM90_TMA_LOADENS16_INS17_ILi0ELi4ELi3EEES1A_NSX_INS5_IJS1B_NSA_ILi16EEEEEENS5_IJS24_SC_EEEEEEENS4_39AutoVectorizingCopyWithAssumedAlignmentILi128EEENS4_14SM90_TMA_STOREES28_S2A_S2A_EEEvvEEEEvNT_6ParamsE,"a",@progbits
	.sectionflags	@""
	.align	4
.nv.constant0._ZN7cutlass13device_kernelINS_4gemm6kernel13GemmUniversalIN4cute5tupleIJiiiiEEENS1_10collective13CollectiveMmaINS1_35MainloopSm100TmaUmmaWarpSpecializedILi22ELi2ELi4ENS5_IJNS4_1CILi2EEENSA_ILi1EEESC_EEEEENS5_IJNSA_ILi256EEENSA_ILi48EEENSA_ILi64EEEEEENS_12float_e4m3_tENS5_IJlSC_lEEESJ_SK_NS4_8TiledMMAINS4_8MMA_AtomIJNS4_10MMA_TraitsINS4_25SM100_MMA_F8F6F4_2x1SM_SSEJSJ_SJ_fSF_SG_NS4_17integral_constantINS4_4UMMA5MajorELSR_0EEESS_NSP_INSQ_7ScaleInELST_0EEESU_EEEEEENS4_6LayoutINS5_IJSC_SC_SC_EEENS5_IJNSA_ILi0EEESZ_SZ_EEEEENS5_IJNS4_10UnderscoreES12_S12_EEEEENS4_18SM100_TMA_2SM_LOADENS4_14ComposedLayoutINS4_7SwizzleILi2ELi4ELi3EEENS4_18smem_ptr_flag_bitsILi8EEENSX_INS5_IJNSA_ILi8EEESH_EEENS5_IJSH_SC_EEEEEEEvNS4_8identityES15_S1F_vS1G_EENS_8epilogue10collective18CollectiveEpilogueINS1I_23Sm100TmaWarpSpecializedILi1ELi1ELi48ELb0ELb0EEEJNS5_IJNSA_ILi128EEESG_SH_EEENS5_IJNSX_IS1N_SC_EENSX_ISG_SC_EEEEESJ_SK_SJ_SK_NS1I_6fusion15FusionCallbacksIS1M_NS1S_17LinearCombinationISJ_fSJ_fLNS_15FloatRoundStyleE2EEES1O_S1R_JEEENS4_5SM1004TMEM4LOAD26SM100_TMEM_LOAD_32dp32b16xENS4_13SM90_TMA_LOADENS16_INS17_ILi0ELi4ELi3EEES1A_NSX_INS5_IJS1B_NSA_ILi16EEEEEENS5_IJS24_SC_EEEEEEENS4_39AutoVectorizingCopyWithAssumedAlignmentILi128EEENS4_14SM90_TMA_STOREES28_S2A_S2A_EEEvvEEEEvNT_6ParamsE:
	.zero		2944


//--------------------- SYMBOLS --------------------------

	.type		.nv.reservedSmem.offset0,@object
	.size		.nv.reservedSmem.offset0,0x4
	.type		.nv.reservedSmem.cap,@object
	.size		.nv.reservedSmem.cap,0x4
	.type		__assertfail,@function
